def matmul_kernel(
    a_ptr,
    b_ptr,
    c_ptr,
    M,
    N,
    K,
    stride_am,
    stride_ak,
    stride_bk,
    stride_bn,
    stride_cm,
    stride_cn,
    BLOCK_M: tl.constexpr,
    BLOCK_N: tl.constexpr,
    BLOCK_K: tl.constexpr,
    GROUP_M: tl.constexpr,
):
    pid = tl.program_id(axis=0)
    num_pid_m = tl.cdiv(M, BLOCK_M)
    num_pid_n = tl.cdiv(N, BLOCK_N)
    num_pid_in_group = GROUP_M * num_pid_n
    group_id = pid // num_pid_in_group
    first_pid_m = group_id * GROUP_M
    group_size_m = min(num_pid_m - first_pid_m, GROUP_M)
    pid_m = first_pid_m + ((pid % num_pid_in_group) % group_size_m)
    pid_n = (pid % num_pid_in_group) // group_size_m

    offs_am = (pid_m * BLOCK_M + tl.arange(0, BLOCK_M)) % M
    offs_bn = (pid_n * BLOCK_N + tl.arange(0, BLOCK_N)) % N
    offs_k = tl.arange(0, BLOCK_K)
    a_ptrs = a_ptr + offs_am[:, None] * stride_am + offs_k[None, :] * stride_ak
    b_ptrs = b_ptr + offs_k[:, None] * stride_bk + offs_bn[None, :] * stride_bn

    acc = tl.zeros((BLOCK_M, BLOCK_N), dtype=tl.float32)
    for kk in range(0, tl.cdiv(K, BLOCK_K)):
        a = tl.load(a_ptrs, mask=offs_k[None, :] < K - kk * BLOCK_K, other=0.0)
        b = tl.load(b_ptrs, mask=offs_k[:, None] < K - kk * BLOCK_K, other=0.0)
        acc = tl.dot(a, b, acc)
        a_ptrs += BLOCK_K * stride_ak
        b_ptrs += BLOCK_K * stride_bk

    c = acc.to(c_ptr.dtype.element_ty)
    offs_cm = pid_m * BLOCK_M + tl.arange(0, BLOCK_M)
    offs_cn = pid_n * BLOCK_N + tl.arange(0, BLOCK_N)
    c_ptrs = c_ptr + offs_cm[:, None] * stride_cm + offs_cn[None, :] * stride_cn
    mask = (offs_cm[:, None] < M) & (offs_cn[None, :] < N)
    tl.store(c_ptrs, c, mask=mask)

# config = {"BLOCK_K": 64, "BLOCK_M": 128, "BLOCK_N": 128, "GROUP_M": 8, "arch": "sm_80", "dtype": "bf16", "num_ctas": 1, "num_stages": 3, "num_warps": 8}
# arch = sm_80


// ===== COMPILED SASS (sm_80) =====

	.target	sm_80

	.elftype	@"ET_EXEC"


//--------------------- .note.nv.tkinfo           --------------------------
	.section	.note.nv.tkinfo,"",@"SHT_NOTE"
	.sectionflags	@"SHF_NOTE_NV_TKINFO"
	.tkinfo
        /*0018*/ 	.word	0x00000002
        /*0030*/ 	.string	""
        /*0030*/ 	.string	"ptxas"
        /*0030*/ 	.string	"Cuda compilation tools, release 13.0, V13.0.88"
        /*0030*/ 	.string	"Build cuda_13.0.r13.0/compiler.36424714_0"
        /*0030*/ 	.string	"-v  -suppress-debug-info  -lineinfo  -arch sm_80 "



//--------------------- .note.nv.cuinfo           --------------------------
	.section	.note.nv.cuinfo,"",@"SHT_NOTE"
	.sectionflags	@"SHF_NOTE_NV_CUINFO"
        /*0018*/ 	.short	0x0002
        /*001a*/ 	.short	0x0050
        /*001c*/ 	.short	0x0082
	.zero		2


//--------------------- .nv.info                  --------------------------
	.section	.nv.info,"",@"SHT_CUDA_INFO"
	.align	4


	//----- nvinfo : EIATTR_REGCOUNT
	.align		4
        /*0000*/ 	.byte	0x04, 0x2f
        /*0002*/ 	.short	(.L_1 - .L_0)
	.align		4
.L_0:
        /*0004*/ 	.word	index@(matmul_kernel)
        /*0008*/ 	.word	0x000000ff


	//----- nvinfo : EIATTR_FRAME_SIZE
	.align		4
.L_1:
        /*000c*/ 	.byte	0x04, 0x11
        /*000e*/ 	.short	(.L_3 - .L_2)
	.align		4
.L_2:
        /*0010*/ 	.word	index@(matmul_kernel)
        /*0014*/ 	.word	0x00000000


	//----- nvinfo : EIATTR_MIN_STACK_SIZE
	.align		4
.L_3:
        /*0018*/ 	.byte	0x04, 0x12
        /*001a*/ 	.short	(.L_5 - .L_4)
	.align		4
.L_4:
        /*001c*/ 	.word	index@(matmul_kernel)
        /*0020*/ 	.word	0x00000000
.L_5:


//--------------------- .nv.info.matmul_kernel    --------------------------
	.section	.nv.info.matmul_kernel,"",@"SHT_CUDA_INFO"
	.sectionflags	@""
	.align	4


	//----- nvinfo : EIATTR_CUDA_API_VERSION
	.align		4
        /*0000*/ 	.byte	0x04, 0x37
        /*0002*/ 	.short	(.L_7 - .L_6)
.L_6:
        /*0004*/ 	.word	0x00000082


	//----- nvinfo : EIATTR_SW2861232_WAR
	.align		4
.L_7:
        /*0008*/ 	.byte	0x01, 0x35
	.zero		2


	//----- nvinfo : EIATTR_PARAM_CBANK
	.align		4
        /*000c*/ 	.byte	0x04, 0x0a
        /*000e*/ 	.short	(.L_9 - .L_8)
	.align		4
.L_8:
        /*0010*/ 	.word	index@(.nv.constant0.matmul_kernel)
        /*0014*/ 	.short	0x0160
        /*0016*/ 	.short	0x0050


	//----- nvinfo : EIATTR_CBANK_PARAM_SIZE
	.align		4
.L_9:
        /*0018*/ 	.byte	0x03, 0x19
        /*001a*/ 	.short	0x0050


	//----- nvinfo : EIATTR_KPARAM_INFO
	.align		4
        /*001c*/ 	.byte	0x04, 0x17
        /*001e*/ 	.short	(.L_11 - .L_10)
.L_10:
        /*0020*/ 	.word	0x00000000
        /*0024*/ 	.short	0x000d
        /*0026*/ 	.short	0x0048
        /*0028*/ 	.byte	0x00, 0xf4, 0x21, 0x00


	//----- nvinfo : EIATTR_KPARAM_INFO
	.align		4
.L_11:
        /*002c*/ 	.byte	0x04, 0x17
        /*002e*/ 	.short	(.L_13 - .L_12)
.L_12:
        /*0030*/ 	.word	0x00000000
        /*0034*/ 	.short	0x000c
        /*0036*/ 	.short	0x0040
        /*0038*/ 	.byte	0x00, 0xf4, 0x21, 0x00


	//----- nvinfo : EIATTR_KPARAM_INFO
	.align		4
.L_13:
        /*003c*/ 	.byte	0x04, 0x17
        /*003e*/ 	.short	(.L_15 - .L_14)
.L_14:
        /*0040*/ 	.word	0x00000000
        /*0044*/ 	.short	0x000b
        /*0046*/ 	.short	0x0038
        /*0048*/ 	.byte	0x00, 0xf0, 0x11, 0x00


	//----- nvinfo : EIATTR_KPARAM_INFO
	.align		4
.L_15:
        /*004c*/ 	.byte	0x04, 0x17
        /*004e*/ 	.short	(.L_17 - .L_16)
.L_16:
        /*0050*/ 	.word	0x00000000
        /*0054*/ 	.short	0x000a
        /*0056*/ 	.short	0x0034
        /*0058*/ 	.byte	0x00, 0xf0, 0x11, 0x00


	//----- nvinfo : EIATTR_KPARAM_INFO
	.align		4
.L_17:
        /*005c*/ 	.byte	0x04, 0x17
        /*005e*/ 	.short	(.L_19 - .L_18)
.L_18:
        /*0060*/ 	.word	0x00000000
        /*0064*/ 	.short	0x0009
        /*0066*/ 	.short	0x0030
        /*0068*/ 	.byte	0x00, 0xf0, 0x11, 0x00


	//----- nvinfo : EIATTR_KPARAM_INFO
	.align		4
.L_19:
        /*006c*/ 	.byte	0x04, 0x17
        /*006e*/ 	.short	(.L_21 - .L_20)
.L_20:
        /*0070*/ 	.word	0x00000000
        /*0074*/ 	.short	0x0008
        /*0076*/ 	.short	0x002c
        /*0078*/ 	.byte	0x00, 0xf0, 0x11, 0x00


	//----- nvinfo : EIATTR_KPARAM_INFO
	.align		4
.L_21:
        /*007c*/ 	.byte	0x04, 0x17
        /*007e*/ 	.short	(.L_23 - .L_22)
.L_22:
        /*0080*/ 	.word	0x00000000
        /*0084*/ 	.short	0x0007
        /*0086*/ 	.short	0x0028
        /*0088*/ 	.byte	0x00, 0xf0, 0x11, 0x00


	//----- nvinfo : EIATTR_KPARAM_INFO
	.align		4
.L_23:
        /*008c*/ 	.byte	0x04, 0x17
        /*008e*/ 	.short	(.L_25 - .L_24)
.L_24:
        /*0090*/ 	.word	0x00000000
        /*0094*/ 	.short	0x0006
        /*0096*/ 	.short	0x0024
        /*0098*/ 	.byte	0x00, 0xf0, 0x11, 0x00


	//----- nvinfo : EIATTR_KPARAM_INFO
	.align		4
.L_25:
        /*009c*/ 	.byte	0x04, 0x17
        /*009e*/ 	.short	(.L_27 - .L_26)
.L_26:
        /*00a0*/ 	.word	0x00000000
        /*00a4*/ 	.short	0x0005
        /*00a6*/ 	.short	0x0020
        /*00a8*/ 	.byte	0x00, 0xf0, 0x11, 0x00


	//----- nvinfo : EIATTR_KPARAM_INFO
	.align		4
.L_27:
        /*00ac*/ 	.byte	0x04, 0x17
        /*00ae*/ 	.short	(.L_29 - .L_28)
.L_28:
        /*00b0*/ 	.word	0x00000000
        /*00b4*/ 	.short	0x0004
        /*00b6*/ 	.short	0x001c
        /*00b8*/ 	.byte	0x00, 0xf0, 0x11, 0x00


	//----- nvinfo : EIATTR_KPARAM_INFO
	.align		4
.L_29:
        /*00bc*/ 	.byte	0x04, 0x17
        /*00be*/ 	.short	(.L_31 - .L_30)
.L_30:
        /*00c0*/ 	.word	0x00000000
        /*00c4*/ 	.short	0x0003
        /*00c6*/ 	.short	0x0018
        /*00c8*/ 	.byte	0x00, 0xf0, 0x11, 0x00


	//----- nvinfo : EIATTR_KPARAM_INFO
	.align		4
.L_31:
        /*00cc*/ 	.byte	0x04, 0x17
        /*00ce*/ 	.short	(.L_33 - .L_32)
.L_32:
        /*00d0*/ 	.word	0x00000000
        /*00d4*/ 	.short	0x0002
        /*00d6*/ 	.short	0x0010
        /*00d8*/ 	.byte	0x00, 0xf4, 0x21, 0x00


	//----- nvinfo : EIATTR_KPARAM_INFO
	.align		4
.L_33:
        /*00dc*/ 	.byte	0x04, 0x17
        /*00de*/ 	.short	(.L_35 - .L_34)
.L_34:
        /*00e0*/ 	.word	0x00000000
        /*00e4*/ 	.short	0x0001
        /*00e6*/ 	.short	0x0008
        /*00e8*/ 	.byte	0x00, 0xf4, 0x21, 0x00


	//----- nvinfo : EIATTR_KPARAM_INFO
	.align		4
.L_35:
        /*00ec*/ 	.byte	0x04, 0x17
        /*00ee*/ 	.short	(.L_37 - .L_36)
.L_36:
        /*00f0*/ 	.word	0x00000000
        /*00f4*/ 	.short	0x0000
        /*00f6*/ 	.short	0x0000
        /*00f8*/ 	.byte	0x00, 0xf4, 0x21, 0x00


	//----- nvinfo : EIATTR_MAXREG_COUNT
	.align		4
.L_37:
        /*00fc*/ 	.byte	0x03, 0x1b
        /*00fe*/ 	.short	0x00ff


	//----- nvinfo : EIATTR_NUM_BARRIERS
	.align		4
        /*0100*/ 	.byte	0x02, 0x4c
        /*0102*/ 	.byte	0x01
	.zero		1


	//----- nvinfo : EIATTR_MERCURY_ISA_VERSION
	.align		4
        /*0104*/ 	.byte	0x03, 0x5f
        /*0106*/ 	.short	0x0000


	//----- nvinfo : EIATTR_EXIT_INSTR_OFFSETS
	.align		4
        /*0108*/ 	.byte	0x04, 0x1c
        /*010a*/ 	.short	(.L_39 - .L_38)


	//   ....[0]....
.L_38:
        /*010c*/ 	.word	0x000070b0


	//   ....[1]....
        /*0110*/ 	.word	0x000070e0


	//----- nvinfo : EIATTR_REQNTID
	.align		4
.L_39:
        /*0114*/ 	.byte	0x04, 0x10
        /*0116*/ 	.short	(.L_41 - .L_40)
.L_40:
        /*0118*/ 	.word	0x00000100
        /*011c*/ 	.word	0x00000001
        /*0120*/ 	.word	0x00000001
.L_41:


//--------------------- .nv.callgraph             --------------------------
	.section	.nv.callgraph,"",@"SHT_CUDA_CALLGRAPH"
	.align	4
	.sectionentsize	8
	.align		4
        /*0000*/ 	.word	0x00000000
	.align		4
        /*0004*/ 	.word	0xffffffff
	.align		4
        /*0008*/ 	.word	0x00000000
	.align		4
        /*000c*/ 	.word	0xfffffffe
	.align		4
        /*0010*/ 	.word	0x00000000
	.align		4
        /*0014*/ 	.word	0xfffffffd
	.align		4
        /*0018*/ 	.word	0x00000000
	.align		4
        /*001c*/ 	.word	0xfffffffc


//--------------------- .nv.rel.action            --------------------------
	.section	.nv.rel.action,"",@"SHT_CUDA_RELOCINFO"
	.align	8
	.sectionentsize	8
        /*0000*/ 	.byte	0x73, 0x00, 0x00, 0x00, 0x00, 0x00, 0x00, 0x00, 0x00, 0x00, 0x00, 0x11, 0x25, 0x00, 0x05, 0x36


//--------------------- .nv.constant0.matmul_kernel --------------------------
	.section	.nv.constant0.matmul_kernel,"a",@progbits
	.sectionflags	@""
	.align	4
.nv.constant0.matmul_kernel:
	.zero		432


//--------------------- .text.matmul_kernel       --------------------------
	.section	.text.matmul_kernel,"ax",@progbits
	.sectioninfo	@"SHI_REGISTERS=255"
	.align	128
        .global         matmul_kernel
        .type           matmul_kernel,@function
        .size           matmul_kernel,(.L_x_5 - matmul_kernel)
        .other          matmul_kernel,@"STO_CUDA_ENTRY STV_DEFAULT"
matmul_kernel:
.text.matmul_kernel:
[----:B------:R-:W-:Y:S02]  /*0000*/  IMAD.MOV.U32 R1, RZ, RZ, c[0x0][0x28] ;  /* 0x00000a00ff017624 */ /* 0x000fe400078e00ff */
[----:B------:R-:W-:Y:S01]  /*0010*/  IMAD.MOV.U32 R6, RZ, RZ, 0x7f ;  /* 0x0000007fff067424 */ /* 0x000fe200078e00ff */
[----:B------:R-:W0:Y:S01]  /*0020*/  S2R R5, SR_CTAID.X ;  /* 0x0000000000057919 */ /* 0x000e220000002500 */
[----:B------:R-:W-:Y:S01]  /*0030*/  IMAD.MOV.U32 R179, RZ, RZ, c[0x0][0x180] ;  /* 0x00006000ffb37624 */ /* 0x000fe200078e00ff */
[----:B------:R-:W-:Y:S02]  /*0040*/  ULDC UR4, c[0x0][0x180] ;  /* 0x0000600000047ab9 */ /* 0x000fe40000000800 */
[----:B------:R-:W-:Y:S01]  /*0050*/  IADD3 R0, R6, c[0x0][0x17c], RZ ;  /* 0x00005f0006007a10 */ /* 0x000fe20007ffe0ff */
[----:B------:R-:W1:Y:S01]  /*0060*/  S2R R38, SR_TID.X ;  /* 0x0000000000267919 */ /* 0x000e620000002100 */
[----:B------:R-:W-:Y:S01]  /*0070*/  IADD3 R179, R179, 0x3f, RZ ;  /* 0x0000003fb3b37810 */ /* 0x000fe20007ffe0ff */
[----:B------:R-:W-:Y:S01]  /*0080*/  ULDC.64 UR6, c[0x0][0x118] ;  /* 0x0000460000067ab9 */ /* 0x000fe20000000a00 */
[----:B------:R-:W-:-:S04]  /*0090*/  SHF.R.S32.HI R3, RZ, 0x1f, R0 ;  /* 0x0000001fff037819 */ /* 0x000fc80000011400 */
[----:B------:R-:W-:-:S04]  /*00a0*/  LEA.HI R3, R3, R0, RZ, 0x7 ;  /* 0x0000000003037211 */ /* 0x000fc800078f38ff */
[----:B------:R-:W-:-:S05]  /*00b0*/  SHF.R.S32.HI R3, RZ, 0x7, R3 ;  /* 0x00000007ff037819 */ /* 0x000fca0000011403 */
[----:B------:R-:W-:Y:S01]  /*00c0*/  IMAD.SHL.U32 R4, R3, 0x8, RZ ;  /* 0x0000000803047824 */ /* 0x000fe200078e00ff */
[----:B0-----:R-:W-:-:S04]  /*00d0*/  IABS R10, R5 ;  /* 0x00000005000a7213 */ /* 0x001fc80000000000 */
[-C--:B------:R-:W-:Y:S02]  /*00e0*/  IABS R7, R4.reuse ;  /* 0x0000000400077213 */ /* 0x080fe40000000000 */
[----:B------:R-:W-:Y:S02]  /*00f0*/  IABS R11, R4 ;  /* 0x00000004000b7213 */ /* 0x000fe40000000000 */
[----:B------:R-:W0:Y:S01]  /*0100*/  I2F.RP R0, R7 ;  /* 0x0000000700007306 */ /* 0x000e220000209400 */
[----:B-1----:R-:W-:-:S04]  /*0110*/  SHF.R.U32.HI R174, RZ, 0x7, R38 ;  /* 0x00000007ffae7819 */ /* 0x002fc80000011626 */
[----:B------:R-:W-:-:S04]  /*0120*/  SGXT.U32 R174, R174, 0x1 ;  /* 0x00000001aeae781a */ /* 0x000fc80000000000 */
[C---:B------:R-:W-:Y:S02]  /*0130*/  LOP3.LUT R217, R174.reuse, 0x2, RZ, 0xfc, !PT ;  /* 0x00000002aed97812 */ /* 0x040fe400078efcff */
[C---:B------:R-:W-:Y:S02]  /*0140*/  LOP3.LUT R216, R174.reuse, 0x4, RZ, 0xfc, !PT ;  /* 0x00000004aed87812 */ /* 0x040fe400078efcff */
[C---:B------:R-:W-:Y:S02]  /*0150*/  LOP3.LUT R215, R174.reuse, 0x6, RZ, 0xfc, !PT ;  /* 0x00000006aed77812 */ /* 0x040fe400078efcff */
[C---:B------:R-:W-:Y:S01]  /*0160*/  LOP3.LUT R214, R174.reuse, 0x8, RZ, 0xfc, !PT ;  /* 0x00000008aed67812 */ /* 0x040fe200078efcff */
[----:B0-----:R-:W0:Y:S01]  /*0170*/  MUFU.RCP R0, R0 ;  /* 0x0000000000007308 */ /* 0x001e220000001000 */
[C---:B------:R-:W-:Y:S02]  /*0180*/  LOP3.LUT R213, R174.reuse, 0xa, RZ, 0xfc, !PT ;  /* 0x0000000aaed57812 */ /* 0x040fe400078efcff */
[----:B------:R-:W-:-:S02]  /*0190*/  LOP3.LUT R212, R174, 0xc, RZ, 0xfc, !PT ;  /* 0x0000000caed47812 */ /* 0x000fc400078efcff */
[C---:B------:R-:W-:Y:S02]  /*01a0*/  LOP3.LUT R211, R174.reuse, 0xe, RZ, 0xfc, !PT ;  /* 0x0000000eaed37812 */ /* 0x040fe400078efcff */
[C---:B------:R-:W-:Y:S02]  /*01b0*/  LOP3.LUT R210, R174.reuse, 0x10, RZ, 0xfc, !PT ;  /* 0x00000010aed27812 */ /* 0x040fe400078efcff */
[C---:B------:R-:W-:Y:S02]  /*01c0*/  LOP3.LUT R209, R174.reuse, 0x12, RZ, 0xfc, !PT ;  /* 0x00000012aed17812 */ /* 0x040fe400078efcff */
[C---:B------:R-:W-:Y:S02]  /*01d0*/  LOP3.LUT R208, R174.reuse, 0x14, RZ, 0xfc, !PT ;  /* 0x00000014aed07812 */ /* 0x040fe400078efcff */
[C---:B------:R-:W-:Y:S02]  /*01e0*/  LOP3.LUT R207, R174.reuse, 0x16, RZ, 0xfc, !PT ;  /* 0x00000016aecf7812 */ /* 0x040fe400078efcff */
[----:B------:R-:W-:-:S02]  /*01f0*/  LOP3.LUT R206, R174, 0x18, RZ, 0xfc, !PT ;  /* 0x00000018aece7812 */ /* 0x000fc400078efcff */
[----:B0-----:R-:W-:Y:S01]  /*0200*/  IADD3 R2, R0, 0xffffffe, RZ ;  /* 0x0ffffffe00027810 */ /* 0x001fe20007ffe0ff */
[----:B------:R-:W-:Y:S01]  /*0210*/  IMAD.MOV R0, RZ, RZ, -R11 ;  /* 0x000000ffff007224 */ /* 0x000fe200078e0a0b */
[C---:B------:R-:W-:Y:S02]  /*0220*/  LOP3.LUT R205, R174.reuse, 0x1a, RZ, 0xfc, !PT ;  /* 0x0000001aaecd7812 */ /* 0x040fe400078efcff */
[----:B------:R0:W1:Y:S01]  /*0230*/  F2I.FTZ.U32.TRUNC.NTZ R3, R2 ;  /* 0x0000000200037305 */ /* 0x000062000021f000 */
[C---:B------:R-:W-:Y:S02]  /*0240*/  LOP3.LUT R204, R174.reuse, 0x1c, RZ, 0xfc, !PT ;  /* 0x0000001caecc7812 */ /* 0x040fe400078efcff */
[C---:B------:R-:W-:Y:S02]  /*0250*/  LOP3.LUT R203, R174.reuse, 0x1e, RZ, 0xfc, !PT ;  /* 0x0000001eaecb7812 */ /* 0x040fe400078efcff */
[C---:B------:R-:W-:Y:S02]  /*0260*/  LOP3.LUT R202, R174.reuse, 0x20, RZ, 0xfc, !PT ;  /* 0x00000020aeca7812 */ /* 0x040fe400078efcff */
[C---:B------:R-:W-:Y:S01]  /*0270*/  LOP3.LUT R201, R174.reuse, 0x22, RZ, 0xfc, !PT ;  /* 0x00000022aec97812 */ /* 0x040fe200078efcff */
[----:B0-----:R-:W-:Y:S01]  /*0280*/  IMAD.MOV.U32 R2, RZ, RZ, RZ ;  /* 0x000000ffff027224 */ /* 0x001fe200078e00ff */
[----:B------:R-:W-:-:S02]  /*0290*/  LOP3.LUT R200, R174, 0x24, RZ, 0xfc, !PT ;  /* 0x00000024aec87812 */ /* 0x000fc400078efcff */
[C---:B------:R-:W-:Y:S02]  /*02a0*/  LOP3.LUT R199, R174.reuse, 0x26, RZ, 0xfc, !PT ;  /* 0x00000026aec77812 */ /* 0x040fe400078efcff */
[C---:B------:R-:W-:Y:S01]  /*02b0*/  LOP3.LUT R198, R174.reuse, 0x28, RZ, 0xfc, !PT ;  /* 0x00000028aec67812 */ /* 0x040fe200078efcff */
[--C-:B-1----:R-:W-:Y:S01]  /*02c0*/  IMAD.MOV R8, RZ, RZ, -R3.reuse ;  /* 0x000000ffff087224 */ /* 0x102fe200078e0a03 */
[C---:B------:R-:W-:Y:S02]  /*02d0*/  LOP3.LUT R197, R174.reuse, 0x2a, RZ, 0xfc, !PT ;  /* 0x0000002aaec57812 */ /* 0x040fe400078efcff */
[----:B------:R-:W-:Y:S01]  /*02e0*/  LOP3.LUT R196, R174, 0x2c, RZ, 0xfc, !PT ;  /* 0x0000002caec47812 */ /* 0x000fe200078efcff */
[----:B------:R-:W-:Y:S01]  /*02f0*/  IMAD R9, R8, R7, RZ ;  /* 0x0000000708097224 */ /* 0x000fe200078e02ff */
[C---:B------:R-:W-:Y:S01]  /*0300*/  LOP3.LUT R195, R174.reuse, 0x2e, RZ, 0xfc, !PT ;  /* 0x0000002eaec37812 */ /* 0x040fe200078efcff */
[----:B------:R-:W-:Y:S01]  /*0310*/  IMAD.MOV.U32 R8, RZ, RZ, R10 ;  /* 0x000000ffff087224 */ /* 0x000fe200078e000a */
[C---:B------:R-:W-:Y:S01]  /*0320*/  LOP3.LUT R194, R174.reuse, 0x30, RZ, 0xfc, !PT ;  /* 0x00000030aec27812 */ /* 0x040fe200078efcff */
[----:B------:R-:W-:Y:S01]  /*0330*/  IMAD.HI.U32 R3, R3, R9, R2 ;  /* 0x0000000903037227 */ /* 0x000fe200078e0002 */
[----:B------:R-:W-:-:S02]  /*0340*/  LOP3.LUT R193, R174, 0x32, RZ, 0xfc, !PT ;  /* 0x00000032aec17812 */ /* 0x000fc400078efcff */
[C---:B------:R-:W-:Y:S02]  /*0350*/  LOP3.LUT R192, R174.reuse, 0x34, RZ, 0xfc, !PT ;  /* 0x00000034aec07812 */ /* 0x040fe400078efcff */
[C---:B------:R-:W-:Y:S01]  /*0360*/  LOP3.LUT R191, R174.reuse, 0x36, RZ, 0xfc, !PT ;  /* 0x00000036aebf7812 */ /* 0x040fe200078efcff */
[----:B------:R-:W-:Y:S01]  /*0370*/  IMAD.HI.U32 R3, R3, R8, RZ ;  /* 0x0000000803037227 */ /* 0x000fe200078e00ff */
[C---:B------:R-:W-:Y:S02]  /*0380*/  LOP3.LUT R190, R174.reuse, 0x38, RZ, 0xfc, !PT ;  /* 0x00000038aebe7812 */ /* 0x040fe400078efcff */
[C---:B------:R-:W-:Y:S01]  /*0390*/  LOP3.LUT R189, R174.reuse, 0x3a, RZ, 0xfc, !PT ;  /* 0x0000003aaebd7812 */ /* 0x040fe200078efcff */
[----:B------:R-:W-:Y:S01]  /*03a0*/  IMAD R0, R3, R0, R8 ;  /* 0x0000000003007224 */ /* 0x000fe200078e0208 */
[C---:B------:R-:W-:Y:S02]  /*03b0*/  LOP3.LUT R188, R174.reuse, 0x3c, RZ, 0xfc, !PT ;  /* 0x0000003caebc7812 */ /* 0x040fe400078efcff */
[----:B------:R-:W-:-:S02]  /*03c0*/  LOP3.LUT R187, R174, 0x3e, RZ, 0xfc, !PT ;  /* 0x0000003eaebb7812 */ /* 0x000fc400078efcff */
[----:B------:R-:W-:-:S13]  /*03d0*/  ISETP.GT.U32.AND P1, PT, R7, R0, PT ;  /* 0x000000000700720c */ /* 0x000fda0003f24070 */
[----:B------:R-:W-:Y:S01]  /*03e0*/  @!P1 IMAD.IADD R0, R0, 0x1, -R7 ;  /* 0x0000000100009824 */ /* 0x000fe200078e0a07 */
[----:B------:R-:W-:Y:S02]  /*03f0*/  @!P1 IADD3 R3, R3, 0x1, RZ ;  /* 0x0000000103039810 */ /* 0x000fe40007ffe0ff */
[----:B------:R-:W-:Y:S02]  /*0400*/  ISETP.NE.AND P1, PT, R4, RZ, PT ;  /* 0x000000ff0400720c */ /* 0x000fe40003f25270 */
[----:B------:R-:W-:Y:S02]  /*0410*/  ISETP.GE.U32.AND P0, PT, R0, R7, PT ;  /* 0x000000070000720c */ /* 0x000fe40003f06070 */
[----:B------:R-:W-:-:S04]  /*0420*/  LOP3.LUT R0, R5, R4, RZ, 0x3c, !PT ;  /* 0x0000000405007212 */ /* 0x000fc800078e3cff */
[----:B------:R-:W-:Y:S02]  /*0430*/  ISETP.GE.AND P2, PT, R0, RZ, PT ;  /* 0x000000ff0000720c */ /* 0x000fe40003f46270 */
[----:B------:R-:W-:-:S05]  /*0440*/  IADD3 R0, R6, c[0x0][0x178], RZ ;  /* 0x00005e0006007a10 */ /* 0x000fca0007ffe0ff */
[----:B------:R-:W-:-:S05]  /*0450*/  @P0 IADD3 R3, R3, 0x1, RZ ;  /* 0x0000000103030810 */ /* 0x000fca0007ffe0ff */
[----:B------:R-:W-:Y:S01]  /*0460*/  IMAD.MOV.U32 R2, RZ, RZ, R3 ;  /* 0x000000ffff027224 */ /* 0x000fe200078e0003 */
[----:B------:R-:W-:-:S03]  /*0470*/  SHF.R.S32.HI R3, RZ, 0x1f, R0 ;  /* 0x0000001fff037819 */ /* 0x000fc60000011400 */
[----:B------:R-:W-:Y:S01]  /*0480*/  @!P2 IMAD.MOV R2, RZ, RZ, -R2 ;  /* 0x000000ffff02a224 */ /* 0x000fe200078e0a02 */
[----:B------:R-:W-:Y:S02]  /*0490*/  @!P1 LOP3.LUT R2, RZ, R4, RZ, 0x33, !PT ;  /* 0x00000004ff029212 */ /* 0x000fe400078e33ff */
[----:B------:R-:W-:-:S03]  /*04a0*/  LEA.HI R3, R3, R0, RZ, 0x7 ;  /* 0x0000000003037211 */ /* 0x000fc600078f38ff */
[----:B------:R-:W-:Y:S02]  /*04b0*/  IMAD.SHL.U32 R6, R2, 0x8, RZ ;  /* 0x0000000802067824 */ /* 0x000fe400078e00ff */
[----:B------:R-:W-:-:S03]  /*04c0*/  IMAD.MOV R2, RZ, RZ, -R2 ;  /* 0x000000ffff027224 */ /* 0x000fc600078e0a02 */
[----:B------:R-:W-:Y:S01]  /*04d0*/  LEA.HI.SX32 R3, R3, -R6, 0x19 ;  /* 0x8000000603037211 */ /* 0x000fe200078fcaff */
[----:B------:R-:W-:-:S03]  /*04e0*/  IMAD R4, R4, R2, R5 ;  /* 0x0000000204047224 */ /* 0x000fc600078e0205 */
[----:B------:R-:W-:Y:S02]  /*04f0*/  IMNMX R11, R3, 0x8, PT ;  /* 0x00000008030b7817 */ /* 0x000fe40003800200 */
[----:B------:R-:W-:Y:S02]  /*0500*/  IABS R9, R4 ;  /* 0x0000000400097213 */ /* 0x000fe40000000000 */
[----:B------:R-:W-:-:S04]  /*0510*/  IABS R7, R11 ;  /* 0x0000000b00077213 */ /* 0x000fc80000000000 */
[----:B------:R-:W0:Y:S08]  /*0520*/  I2F.RP R0, R7 ;  /* 0x0000000700007306 */ /* 0x000e300000209400 */
[----:B0-----:R-:W0:Y:S02]  /*0530*/  MUFU.RCP R0, R0 ;  /* 0x0000000000007308 */ /* 0x001e240000001000 */
[----:B0-----:R-:W-:-:S06]  /*0540*/  IADD3 R3, R0, 0xffffffe, RZ ;  /* 0x0ffffffe00037810 */ /* 0x001fcc0007ffe0ff */
[----:B------:R-:W0:Y:S02]  /*0550*/  F2I.FTZ.U32.TRUNC.NTZ R3, R3 ;  /* 0x0000000300037305 */ /* 0x000e24000021f000 */
[----:B0-----:R-:W-:-:S04]  /*0560*/  IMAD.MOV R8, RZ, RZ, -R3 ;  /* 0x000000ffff087224 */ /* 0x001fc800078e0a03 */
[----:B------:R-:W-:Y:S01]  /*0570*/  IMAD.MOV.U32 R2, RZ, RZ, R8 ;  /* 0x000000ffff027224 */ /* 0x000fe200078e0008 */
[----:B------:R-:W-:-:S03]  /*0580*/  IABS R8, R11 ;  /* 0x0000000b00087213 */ /* 0x000fc60000000000 */
[----:B------:R-:W-:Y:S02]  /*0590*/  IMAD R5, R2, R7, RZ ;  /* 0x0000000702057224 */ /* 0x000fe400078e02ff */
[----:B------:R-:W-:Y:S02]  /*05a0*/  IMAD.MOV.U32 R2, RZ, RZ, RZ ;  /* 0x000000ffff027224 */ /* 0x000fe400078e00ff */
[----:B------:R-:W-:Y:S02]  /*05b0*/  IMAD.MOV R0, RZ, RZ, -R8 ;  /* 0x000000ffff007224 */ /* 0x000fe400078e0a08 */
[----:B------:R-:W-:Y:S01]  /*05c0*/  IMAD.HI.U32 R2, R3, R5, R2 ;  /* 0x0000000503027227 */ /* 0x000fe200078e0002 */
[----:B------:R-:W-:-:S05]  /*05d0*/  LOP3.LUT R3, R38, 0x7f, RZ, 0xc0, !PT ;  /* 0x0000007f26037812 */ /* 0x000fca00078ec0ff */
[----:B------:R-:W-:-:S04]  /*05e0*/  IMAD.HI.U32 R2, R2, R9, RZ ;  /* 0x0000000902027227 */ /* 0x000fc800078e00ff */
[----:B------:R-:W-:-:S05]  /*05f0*/  IMAD R0, R2, R0, R9 ;  /* 0x0000000002007224 */ /* 0x000fca00078e0209 */
[----:B------:R-:W-:-:S13]  /*0600*/  ISETP.GT.U32.AND P1, PT, R7, R0, PT ;  /* 0x000000000700720c */ /* 0x000fda0003f24070 */
[----:B------:R-:W-:Y:S01]  /*0610*/  @!P1 IMAD.IADD R0, R0, 0x1, -R7 ;  /* 0x0000000100009824 */ /* 0x000fe200078e0a07 */
[----:B------:R-:W-:Y:S02]  /*0620*/  @!P1 IADD3 R2, R2, 0x1, RZ ;  /* 0x0000000102029810 */ /* 0x000fe40007ffe0ff */
[----:B------:R-:W-:Y:S02]  /*0630*/  ISETP.NE.AND P1, PT, R11, RZ, PT ;  /* 0x000000ff0b00720c */ /* 0x000fe40003f25270 */
[----:B------:R-:W-:Y:S02]  /*0640*/  ISETP.GE.U32.AND P0, PT, R0, R7, PT ;  /* 0x000000070000720c */ /* 0x000fe40003f06070 */
[----:B------:R-:W-:-:S04]  /*0650*/  LOP3.LUT R0, R4, R11, RZ, 0x3c, !PT ;  /* 0x0000000b04007212 */ /* 0x000fc800078e3cff */
[----:B------:R-:W-:-:S07]  /*0660*/  ISETP.GE.AND P2, PT, R0, RZ, PT ;  /* 0x000000ff0000720c */ /* 0x000fce0003f46270 */
[----:B------:R-:W-:Y:S02]  /*0670*/  @P0 IADD3 R2, R2, 0x1, RZ ;  /* 0x0000000102020810 */ /* 0x000fe40007ffe0ff */
[----:B------:R-:W-:-:S04]  /*0680*/  ISETP.GT.AND P0, PT, R179, 0x3f, PT ;  /* 0x0000003fb300780c */ /* 0x000fc80003f04270 */
[----:B------:R-:W-:Y:S01]  /*0690*/  @!P2 IMAD.MOV R2, RZ, RZ, -R2 ;  /* 0x000000ffff02a224 */ /* 0x000fe200078e0a02 */
[----:B------:R-:W-:-:S05]  /*06a0*/  @!P1 LOP3.LUT R2, RZ, R11, RZ, 0x33, !PT ;  /* 0x0000000bff029212 */ /* 0x000fca00078e33ff */
[----:B------:R-:W-:Y:S02]  /*06b0*/  IMAD.MOV R0, RZ, RZ, -R2 ;  /* 0x000000ffff007224 */ /* 0x000fe400078e0a02 */
[----:B------:R-:W-:Y:S02]  /*06c0*/  IMAD.SHL.U32 R175, R2, 0x80, RZ ;  /* 0x0000008002af7824 */ /* 0x000fe400078e00ff */
[----:B------:R-:W-:Y:S01]  /*06d0*/  IMAD R0, R11, R0, R4 ;  /* 0x000000000b007224 */ /* 0x000fe200078e0204 */
[----:B------:R-:W-:-:S03]  /*06e0*/  LOP3.LUT R4, R38, 0x80, RZ, 0xc0, !PT ;  /* 0x0000008026047812 */ /* 0x000fc600078ec0ff */
[----:B------:R-:W-:-:S04]  /*06f0*/  IMAD.IADD R0, R6, 0x1, R0 ;  /* 0x0000000106007824 */ /* 0x000fc800078e0200 */
[----:B------:R-:W-:Y:S01]  /*0700*/  IMAD R186, R0, 0x80, R3 ;  /* 0x0000008000ba7824 */ /* 0x000fe200078e0203 */
[----:B------:R-:W-:Y:S05]  /*0710*/  @P0 BRA `(.L_x_0) ;  /* 0x0000012000000947 */ /* 0x000fea0003800000 */
[----:B------:R-:W-:Y:S01]  /*0720*/  IMAD.SHL.U32 R218, R38, 0x20, RZ ;  /* 0x0000002026da7824 */ /* 0x000fe200078e00ff */
[----:B------:R-:W-:Y:S01]  /*0730*/  CS2R R128, SRZ ;  /* 0x0000000000807805 */ /* 0x000fe2000001ff00 */
        /* <DEDUP_REMOVED lines=15> */
[----:B------:R-:W-:Y:S05]  /*0830*/  BRA `(.L_x_1) ;  /* 0x00004af000007947 */ /* 0x000fea0003800000 */
.L_x_0:
[----:B------:R-:W-:Y:S01]  /*0840*/  IABS R0, c[0x0][0x17c] ;  /* 0x00005f0000007a13 */ /* 0x000fe20000000000 */
[----:B------:R-:W-:Y:S01]  /*0850*/  IMAD.SHL.U32 R176, R38, 0x2, RZ ;  /* 0x0000000226b07824 */ /* 0x000fe200078e00ff */
[----:B------:R-:W-:Y:S01]  /*0860*/  SHF.R.S32.HI R2, RZ, 0x1f, R179 ;  /* 0x0000001fff027819 */ /* 0x000fe200000114b3 */
[----:B------:R-:W-:Y:S01]  /*0870*/  IMAD.SHL.U32 R3, R3, 0x2, RZ ;  /* 0x0000000203037824 */ /* 0x000fe200078e00ff */
[----:B------:R-:W0:Y:S01]  /*0880*/  I2F.RP R5, R0 ;  /* 0x0000000000057306 */ /* 0x000e220000209400 */
[----:B------:R-:W-:Y:S01]  /*0890*/  ISETP.NE.U32.AND P0, PT, R4, RZ, PT ;  /* 0x000000ff0400720c */ /* 0x000fe20003f05070 */
[----:B------:R-:W-:Y:S01]  /*08a0*/  IMAD.SHL.U32 R218, R38, 0x20, RZ ;  /* 0x0000002026da7824 */ /* 0x000fe200078e00ff */
[----:B------:R-:W-:Y:S01]  /*08b0*/  LEA.HI R179, R2, R179, RZ, 0x6 ;  /* 0x000000b302b37211 */ /* 0x000fe200078f30ff */
[----:B------:R-:W-:Y:S01]  /*08c0*/  IMAD.MOV.U32 R180, RZ, RZ, c[0x0][0x18c] ;  /* 0x00006300ffb47624 */ /* 0x000fe200078e00ff */
[----:B------:R-:W-:Y:S01]  /*08d0*/  SHF.R.U32.HI R2, RZ, 0x6, R38 ;  /* 0x00000006ff027819 */ /* 0x000fe20000011626 */
[----:B------:R-:W-:Y:S01]  /*08e0*/  IMAD.MOV.U32 R252, RZ, RZ, c[0x0][0x188] ;  /* 0x00006200fffc7624 */ /* 0x000fe200078e00ff */
[----:B------:R-:W-:Y:S01]  /*08f0*/  SEL R6, RZ, 0x110, !P0 ;  /* 0x00000110ff067807 */ /* 0x000fe20004000000 */
[----:B------:R-:W-:Y:S01]  /*0900*/  IMAD R250, R174, c[0x0][0x188], RZ ;  /* 0x00006200aefa7a24 */ /* 0x000fe200078e02ff */
[----:B------:R-:W-:Y:S01]  /*0910*/  SGXT.U32 R2, R2, 0x2 ;  /* 0x000000020202781a */ /* 0x000fe20000000000 */
[----:B------:R-:W-:Y:S01]  /*0920*/  IMAD R249, R187, c[0x0][0x188], RZ ;  /* 0x00006200bbf97a24 */ /* 0x000fe200078e02ff */
[----:B------:R-:W-:Y:S01]  /*0930*/  LOP3.LUT R3, R6, R3, RZ, 0x3c, !PT ;  /* 0x0000000306037212 */ /* 0x000fe200078e3cff */
[----:B------:R-:W-:Y:S01]  /*0940*/  IMAD R248, R188, c[0x0][0x188], RZ ;  /* 0x00006200bcf87a24 */ /* 0x000fe200078e02ff */
[----:B------:R-:W-:Y:S01]  /*0950*/  LOP3.LUT R7, R175, R2, RZ, 0xfc, !PT ;  /* 0x00000002af077212 */ /* 0x000fe200078efcff */
[----:B------:R-:W-:Y:S01]  /*0960*/  IMAD R247, R189, c[0x0][0x188], RZ ;  /* 0x00006200bdf77a24 */ /* 0x000fe200078e02ff */
[----:B------:R-:W-:Y:S01]  /*0970*/  LOP3.LUT R2, R38, 0xc0, RZ, 0xc0, !PT ;  /* 0x000000c026027812 */ /* 0x000fe200078ec0ff */
[----:B0-----:R-:W0:Y:S01]  /*0980*/  MUFU.RCP R5, R5 ;  /* 0x0000000500057308 */ /* 0x001e220000001000 */
[C---:B------:R-:W-:Y:S01]  /*0990*/  LOP3.LUT R14, R7.reuse, 0x78, RZ, 0xfc, !PT ;  /* 0x00000078070e7812 */ /* 0x040fe200078efcff */
[----:B------:R-:W-:Y:S01]  /*09a0*/  IMAD R246, R190, c[0x0][0x188], RZ ;  /* 0x00006200bef67a24 */ /* 0x000fe200078e02ff */
[----:B------:R-:W-:Y:S01]  /*09b0*/  LOP3.LUT R10, R7, 0x7c, RZ, 0xfc, !PT ;  /* 0x0000007c070a7812 */ /* 0x000fe200078efcff */
[----:B------:R-:W-:Y:S01]  /*09c0*/  IMAD R245, R191, c[0x0][0x188], RZ ;  /* 0x00006200bff57a24 */ /* 0x000fe200078e02ff */
[----:B------:R-:W-:Y:S01]  /*09d0*/  LOP3.LUT R16, R7, 0x74, RZ, 0xfc, !PT ;  /* 0x0000007407107812 */ /* 0x000fe200078efcff */
[----:B------:R-:W-:Y:S01]  /*09e0*/  IMAD R244, R192, c[0x0][0x188], RZ ;  /* 0x00006200c0f47a24 */ /* 0x000fe200078e02ff */
[----:B------:R-:W-:Y:S01]  /*09f0*/  IABS R13, R10 ;  /* 0x0000000a000d7213 */ /* 0x000fe20000000000 */
[----:B------:R-:W-:Y:S01]  /*0a00*/  IMAD R243, R193, c[0x0][0x188], RZ ;  /* 0x00006200c1f37a24 */ /* 0x000fe200078e02ff */
[----:B------:R-:W-:Y:S01]  /*0a10*/  ISETP.GE.AND P1, PT, R10, RZ, PT ;  /* 0x000000ff0a00720c */ /* 0x000fe20003f26270 */
[----:B------:R-:W-:Y:S01]  /*0a20*/  IMAD R242, R194, c[0x0][0x188], RZ ;  /* 0x00006200c2f27a24 */ /* 0x000fe200078e02ff */
[----:B------:R-:W-:Y:S01]  /*0a30*/  IABS R15, R16 ;  /* 0x00000010000f7213 */ /* 0x000fe20000000000 */
[----:B------:R-:W-:Y:S01]  /*0a40*/  IMAD R241, R195, c[0x0][0x188], RZ ;  /* 0x00006200c3f17a24 */ /* 0x000fe200078e02ff */
[C---:B------:R-:W-:Y:S01]  /*0a50*/  LOP3.LUT R18, R7.reuse, 0x70, RZ, 0xfc, !PT ;  /* 0x0000007007127812 */ /* 0x040fe200078efcff */
[----:B------:R-:W-:Y:S01]  /*0a60*/  IMAD R240, R196, c[0x0][0x188], RZ ;  /* 0x00006200c4f07a24 */ /* 0x000fe200078e02ff */
[----:B------:R-:W-:Y:S01]  /*0a70*/  LOP3.LUT R20, R7, 0x6c, RZ, 0xfc, !PT ;  /* 0x0000006c07147812 */ /* 0x000fe200078efcff */
[----:B------:R-:W-:Y:S01]  /*0a80*/  IMAD R239, R197, c[0x0][0x188], RZ ;  /* 0x00006200c5ef7a24 */ /* 0x000fe200078e02ff */
[----:B0-----:R-:W-:Y:S01]  /*0a90*/  IADD3 R8, R5, 0xffffffe, RZ ;  /* 0x0ffffffe05087810 */ /* 0x001fe20007ffe0ff */
[----:B------:R-:W-:Y:S01]  /*0aa0*/  IMAD R238, R198, c[0x0][0x188], RZ ;  /* 0x00006200c6ee7a24 */ /* 0x000fe200078e02ff */
[----:B------:R-:W-:Y:S01]  /*0ab0*/  LOP3.LUT R5, R176, 0x10, RZ, 0xc0, !PT ;  /* 0x00000010b0057812 */ /* 0x000fe200078ec0ff */
[----:B------:R-:W-:Y:S01]  /*0ac0*/  IMAD R237, R199, c[0x0][0x188], RZ ;  /* 0x00006200c7ed7a24 */ /* 0x000fe200078e02ff */
[----:B------:R0:W1:Y:S01]  /*0ad0*/  F2I.FTZ.U32.TRUNC.NTZ R9, R8 ;  /* 0x0000000800097305 */ /* 0x000062000021f000 */
[----:B------:R-:W-:Y:S01]  /*0ae0*/  IABS R12, R18 ;  /* 0x00000012000c7213 */ /* 0x000fe20000000000 */
[----:B------:R-:W-:Y:S01]  /*0af0*/  IMAD R236, R200, c[0x0][0x188], RZ ;  /* 0x00006200c8ec7a24 */ /* 0x000fe200078e02ff */
[----:B------:R-:W-:Y:S01]  /*0b00*/  LEA.HI R4, R4, R5, RZ, 0x1e ;  /* 0x0000000504047211 */ /* 0x000fe200078ff0ff */
[----:B------:R-:W-:Y:S01]  /*0b10*/  IMAD R235, R201, c[0x0][0x188], RZ ;  /* 0x00006200c9eb7a24 */ /* 0x000fe200078e02ff */
[----:B------:R-:W-:Y:S01]  /*0b20*/  LOP3.LUT R5, R38, 0x7, RZ, 0xc0, !PT ;  /* 0x0000000726057812 */ /* 0x000fe200078ec0ff */
[----:B------:R-:W-:Y:S01]  /*0b30*/  IMAD R234, R202, c[0x0][0x188], RZ ;  /* 0x00006200caea7a24 */ /* 0x000fe200078e02ff */
[----:B------:R-:W-:Y:S01]  /*0b40*/  IABS R17, R20 ;  /* 0x0000001400117213 */ /* 0x000fe20000000000 */
[----:B------:R-:W-:Y:S01]  /*0b50*/  IMAD R233, R203, c[0x0][0x188], RZ ;  /* 0x00006200cbe97a24 */ /* 0x000fe200078e02ff */
[----:B------:R-:W-:Y:S01]  /*0b60*/  ISETP.GE.AND P6, PT, R16, RZ, PT ;  /* 0x000000ff1000720c */ /* 0x000fe20003fc6270 */
[----:B0-----:R-:W-:Y:S01]  /*0b70*/  IMAD.MOV.U32 R8, RZ, RZ, RZ ;  /* 0x000000ffff087224 */ /* 0x001fe200078e00ff */
[C---:B------:R-:W-:Y:S01]  /*0b80*/  LOP3.LUT R16, R7.reuse, 0x68, RZ, 0xfc, !PT ;  /* 0x0000006807107812 */ /* 0x040fe200078efcff */
[----:B------:R-:W-:Y:S01]  /*0b90*/  IMAD R232, R204, c[0x0][0x188], RZ ;  /* 0x00006200cce87a24 */ /* 0x000fe200078e02ff */
[----:B------:R-:W-:Y:S01]  /*0ba0*/  LOP3.LUT R22, R7, 0x64, RZ, 0xfc, !PT ;  /* 0x0000006407167812 */ /* 0x000fe200078efcff */
[----:B------:R-:W-:Y:S01]  /*0bb0*/  IMAD R231, R205, c[0x0][0x188], RZ ;  /* 0x00006200cde77a24 */ /* 0x000fe200078e02ff */
[----:B------:R-:W-:Y:S01]  /*0bc0*/  LOP3.LUT R24, R7, 0x60, RZ, 0xfc, !PT ;  /* 0x0000006007187812 */ /* 0x000fe200078efcff */
[--C-:B-1----:R-:W-:Y:S01]  /*0bd0*/  IMAD.MOV R11, RZ, RZ, -R9.reuse ;  /* 0x000000ffff0b7224 */ /* 0x102fe200078e0a09 */
[----:B------:R-:W-:Y:S01]  /*0be0*/  ISETP.GE.AND P4, PT, R14, RZ, PT ;  /* 0x000000ff0e00720c */ /* 0x000fe20003f86270 */
[----:B------:R-:W-:Y:S01]  /*0bf0*/  IMAD R230, R206, c[0x0][0x188], RZ ;  /* 0x00006200cee67a24 */ /* 0x000fe200078e02ff */
[----:B------:R-:W-:Y:S01]  /*0c00*/  IABS R19, R24 ;  /* 0x0000001800137213 */ /* 0x000fe20000000000 */
[----:B------:R-:W-:Y:S01]  /*0c10*/  IMAD R11, R11, R0, RZ ;  /* 0x000000000b0b7224 */ /* 0x000fe200078e02ff */
[----:B------:R-:W-:Y:S01]  /*0c20*/  LOP3.LUT R26, R7, 0x38, RZ, 0xfc, !PT ;  /* 0x00000038071a7812 */ /* 0x000fe200078efcff */
[----:B------:R-:W-:Y:S01]  /*0c30*/  IMAD R229, R207, c[0x0][0x188], RZ ;  /* 0x00006200cfe57a24 */ /* 0x000fe200078e02ff */
[----:B------:R-:W-:Y:S01]  /*0c40*/  LOP3.LUT R28, R7, 0x34, RZ, 0xfc, !PT ;  /* 0x00000034071c7812 */ /* 0x000fe200078efcff */
[----:B------:R-:W-:Y:S01]  /*0c50*/  IMAD.HI.U32 R6, R9, R11, R8 ;  /* 0x0000000b09067227 */ /* 0x000fe200078e0008 */
[----:B------:R-:W-:Y:S01]  /*0c60*/  SHF.R.U32.HI R9, RZ, 0x2, R2 ;  /* 0x00000002ff097819 */ /* 0x000fe20000011602 */
[----:B------:R-:W-:Y:S01]  /*0c70*/  CS2R R132, SRZ ;  /* 0x0000000000847805 */ /* 0x000fe2000001ff00 */
[----:B------:R-:W-:Y:S01]  /*0c80*/  IABS R37, R28 ;  /* 0x0000001c00257213 */ /* 0x000fe20000000000 */
[----:B------:R-:W-:Y:S01]  /*0c90*/  IMAD.SHL.U32 R11, R5, 0x10, RZ ;  /* 0x00000010050b7824 */ /* 0x000fe200078e00ff */
[--C-:B------:R-:W-:Y:S01]  /*0ca0*/  LOP3.LUT R2, R9, 0x1fe, R176.reuse, 0x78, !PT ;  /* 0x000001fe09027812 */ /* 0x100fe200078e78b0 */
[C---:B------:R-:W-:Y:S01]  /*0cb0*/  IMAD.HI.U32 R8, R6.reuse, R13, RZ ;  /* 0x0000000d06087227 */ /* 0x040fe200078e00ff */
[----:B------:R-:W-:Y:S01]  /*0cc0*/  IABS R63, c[0x0][0x178] ;  /* 0x00005e00003f7a13 */ /* 0x000fe20000000000 */
[----:B------:R-:W-:Y:S01]  /*0cd0*/  CS2R R134, SRZ ;  /* 0x0000000000867805 */ /* 0x000fe2000001ff00 */
[----:B------:R-:W-:Y:S01]  /*0ce0*/  LOP3.LUT R176, R11, 0x30, R176, 0x78, !PT ;  /* 0x000000300bb07812 */ /* 0x000fe200078e78b0 */
[----:B------:R-:W-:Y:S01]  /*0cf0*/  IMAD.MOV R8, RZ, RZ, -R8 ;  /* 0x000000ffff087224 */ /* 0x000fe200078e0a08 */
[----:B------:R-:W-:Y:S01]  /*0d00*/  IABS R11, R14 ;  /* 0x0000000e000b7213 */ /* 0x000fe20000000000 */
[C---:B------:R-:W-:Y:S01]  /*0d10*/  IMAD.HI.U32 R14, R6.reuse, R19, RZ ;  /* 0x00000013060e7227 */ /* 0x040fe200078e00ff */
[C---:B------:R-:W-:Y:S01]  /*0d20*/  LOP3.LUT R30, R7.reuse, 0x30, RZ, 0xfc, !PT ;  /* 0x00000030071e7812 */ /* 0x040fe200078efcff */
[----:B------:R-:W-:Y:S01]  /*0d30*/  CS2R R128, SRZ ;  /* 0x0000000000807805 */ /* 0x000fe2000001ff00 */
[C---:B------:R-:W-:Y:S01]  /*0d40*/  LOP3.LUT R32, R7.reuse, 0x14, RZ, 0xfc, !PT ;  /* 0x0000001407207812 */ /* 0x040fe200078efcff */
[C---:B------:R-:W-:Y:S01]  /*0d50*/  IMAD.HI.U32 R9, R6.reuse, R11, RZ ;  /* 0x0000000b06097227 */ /* 0x040fe200078e00ff */
[----:B------:R-:W-:Y:S01]  /*0d60*/  IABS R39, R30 ;  /* 0x0000001e00277213 */ /* 0x000fe20000000000 */
[----:B------:R-:W-:Y:S01]  /*0d70*/  CS2R R130, SRZ ;  /* 0x0000000000827805 */ /* 0x000fe2000001ff00 */
[----:B------:R-:W-:Y:S01]  /*0d80*/  IABS R51, R32 ;  /* 0x0000002000337213 */ /* 0x000fe20000000000 */
[----:B------:R-:W-:Y:S01]  /*0d90*/  IMAD.MOV R10, RZ, RZ, -R9 ;  /* 0x000000ffff0a7224 */ /* 0x000fe200078e0a09 */
[C---:B------:R-:W-:Y:S01]  /*0da0*/  LOP3.LUT R36, R7.reuse, 0xc, RZ, 0xfc, !PT ;  /* 0x0000000c07247812 */ /* 0x040fe200078efcff */
[----:B------:R-:W-:Y:S01]  /*0db0*/  IMAD.HI.U32 R9, R6, R15, RZ ;  /* 0x0000000f06097227 */ /* 0x000fe200078e00ff */
[----:B------:R-:W-:Y:S01]  /*0dc0*/  LOP3.LUT R34, R7, 0x10, RZ, 0xfc, !PT ;  /* 0x0000001007227812 */ /* 0x000fe200078efcff */
[----:B------:R-:W-:Y:S01]  /*0dd0*/  CS2R R124, SRZ ;  /* 0x00000000007c7805 */ /* 0x000fe2000001ff00 */
[----:B------:R-:W-:Y:S01]  /*0de0*/  IABS R55, R36 ;  /* 0x0000002400377213 */ /* 0x000fe20000000000 */
[C---:B------:R-:W-:Y:S01]  /*0df0*/  IMAD R10, R0.reuse, R10, R11 ;  /* 0x0000000a000a7224 */ /* 0x040fe200078e020b */
[----:B------:R-:W-:Y:S01]  /*0e00*/  IABS R53, R34 ;  /* 0x0000002200357213 */ /* 0x000fe20000000000 */
[----:B------:R-:W-:Y:S01]  /*0e10*/  IMAD.MOV R9, RZ, RZ, -R9 ;  /* 0x000000ffff097224 */ /* 0x000fe200078e0a09 */
[----:B------:R-:W-:Y:S01]  /*0e20*/  IABS R59, R7 ;  /* 0x00000007003b7213 */ /* 0x000fe20000000000 */
[C---:B------:R-:W-:Y:S01]  /*0e30*/  IMAD R8, R0.reuse, R8, R13 ;  /* 0x0000000800087224 */ /* 0x040fe200078e020d */
[----:B------:R-:W-:Y:S01]  /*0e40*/  ISETP.GT.U32.AND P2, PT, R0, R10, PT ;  /* 0x0000000a0000720c */ /* 0x000fe20003f44070 */
[----:B------:R-:W-:Y:S01]  /*0e50*/  IMAD.MOV.U32 R13, RZ, RZ, R12 ;  /* 0x000000ffff0d7224 */ /* 0x000fe200078e000c */
[----:B------:R-:W-:Y:S01]  /*0e60*/  LOP3.LUT R251, R38, 0x3f, RZ, 0xc0, !PT ;  /* 0x0000003f26fb7812 */ /* 0x000fe200078ec0ff */
[C---:B------:R-:W-:Y:S01]  /*0e70*/  IMAD R9, R0.reuse, R9, R15 ;  /* 0x0000000900097224 */ /* 0x040fe200078e020f */
[----:B------:R-:W-:Y:S01]  /*0e80*/  ISETP.GT.U32.AND P0, PT, R0, R8, PT ;  /* 0x000000080000720c */ /* 0x000fe20003f04070 */
[----:B------:R-:W-:Y:S01]  /*0e90*/  IMAD.HI.U32 R11, R6, R13, RZ ;  /* 0x0000000d060b7227 */ /* 0x000fe200078e00ff */
[----:B------:R-:W-:Y:S01]  /*0ea0*/  IABS R15, R16 ;  /* 0x00000010000f7213 */ /* 0x000fe20000000000 */
[----:B------:R-:W-:Y:S01]  /*0eb0*/  CS2R R126, SRZ ;  /* 0x00000000007e7805 */ /* 0x000fe2000001ff00 */
[----:B------:R-:W-:Y:S01]  /*0ec0*/  ISETP.GT.U32.AND P3, PT, R0, R9, PT ;  /* 0x000000090000720c */ /* 0x000fe20003f64070 */
[----:B------:R-:W-:Y:S01]  /*0ed0*/  IMAD.HI.U32 R12, R6, R17, RZ ;  /* 0x00000011060c7227 */ /* 0x000fe200078e00ff */
[----:B------:R-:W-:Y:S01]  /*0ee0*/  CS2R R120, SRZ ;  /* 0x0000000000787805 */ /* 0x000fe2000001ff00 */
[----:B------:R-:W-:Y:S01]  /*0ef0*/  CS2R R122, SRZ ;  /* 0x00000000007a7805 */ /* 0x000fe2000001ff00 */
[----:B------:R-:W-:Y:S01]  /*0f00*/  CS2R R96, SRZ ;  /* 0x0000000000607805 */ /* 0x000fe2000001ff00 */
[----:B------:R-:W-:Y:S01]  /*0f10*/  @!P2 IMAD.IADD R10, R10, 0x1, -R0 ;  /* 0x000000010a0aa824 */ /* 0x000fe200078e0a00 */
[----:B------:R-:W-:Y:S01]  /*0f20*/  CS2R R98, SRZ ;  /* 0x0000000000627805 */ /* 0x000fe2000001ff00 */
[----:B------:R-:W-:Y:S01]  /*0f30*/  IMAD.MOV R11, RZ, RZ, -R11 ;  /* 0x000000ffff0b7224 */ /* 0x000fe200078e0a0b */
[----:B------:R-:W-:Y:S01]  /*0f40*/  CS2R R92, SRZ ;  /* 0x00000000005c7805 */ /* 0x000fe2000001ff00 */
[----:B------:R-:W-:Y:S01]  /*0f50*/  IMAD.MOV R12, RZ, RZ, -R12 ;  /* 0x000000ffff0c7224 */ /* 0x000fe200078e0a0c */
[C---:B------:R-:W-:Y:S01]  /*0f60*/  ISETP.GT.U32.AND P5, PT, R0.reuse, R10, PT ;  /* 0x0000000a0000720c */ /* 0x040fe20003fa4070 */
[C---:B------:R-:W-:Y:S01]  /*0f70*/  IMAD R11, R0.reuse, R11, R13 ;  /* 0x0000000b000b7224 */ /* 0x040fe200078e020d */
[----:B------:R-:W-:Y:S01]  /*0f80*/  CS2R R94, SRZ ;  /* 0x00000000005e7805 */ /* 0x000fe2000001ff00 */
[----:B------:R-:W-:Y:S01]  /*0f90*/  IMAD R13, R0, R12, R17 ;  /* 0x0000000c000d7224 */ /* 0x000fe200078e0211 */
[----:B------:R-:W-:Y:S01]  /*0fa0*/  IABS R17, R22 ;  /* 0x0000001600117213 */ /* 0x000fe20000000000 */
[----:B------:R-:W-:Y:S01]  /*0fb0*/  IMAD.HI.U32 R12, R6, R15, RZ ;  /* 0x0000000f060c7227 */ /* 0x000fe200078e00ff */
[----:B------:R-:W-:Y:S01]  /*0fc0*/  ISETP.GT.U32.AND P2, PT, R0, R11, PT ;  /* 0x0000000b0000720c */ /* 0x000fe20003f44070 */
[----:B------:R-:W-:Y:S01]  /*0fd0*/  CS2R R84, SRZ ;  /* 0x0000000000547805 */ /* 0x000fe2000001ff00 */
[----:B------:R-:W-:Y:S01]  /*0fe0*/  CS2R R86, SRZ ;  /* 0x0000000000567805 */ /* 0x000fe2000001ff00 */
[----:B------:R-:W-:Y:S01]  /*0ff0*/  @!P0 IMAD.IADD R8, R8, 0x1, -R0 ;  /* 0x0000000108088824 */ /* 0x000fe200078e0a00 */
[----:B------:R-:W-:Y:S01]  /*1000*/  CS2R R68, SRZ ;  /* 0x0000000000447805 */ /* 0x000fe2000001ff00 */
[----:B------:R-:W-:Y:S01]  /*1010*/  IMAD.MOV R12, RZ, RZ, -R12 ;  /* 0x000000ffff0c7224 */ /* 0x000fe200078e0a0c */
[----:B------:R-:W-:Y:S01]  /*1020*/  CS2R R70, SRZ ;  /* 0x0000000000467805 */ /* 0x000fe2000001ff00 */
[--C-:B------:R-:W-:Y:S01]  /*1030*/  @!P3 IMAD.IADD R9, R9, 0x1, -R0.reuse ;  /* 0x000000010909b824 */ /* 0x100fe200078e0a00 */
[C---:B------:R-:W-:Y:S01]  /*1040*/  ISETP.GT.U32.AND P0, PT, R0.reuse, R8, PT ;  /* 0x000000080000720c */ /* 0x040fe20003f04070 */
[----:B------:R-:W-:Y:S01]  /*1050*/  IMAD R15, R0, R12, R15 ;  /* 0x0000000c000f7224 */ /* 0x000fe200078e020f */
[----:B------:R-:W-:Y:S01]  /*1060*/  CS2R R116, SRZ ;  /* 0x0000000000747805 */ /* 0x000fe2000001ff00 */
[--C-:B------:R-:W-:Y:S01]  /*1070*/  @!P5 IMAD.IADD R10, R10, 0x1, -R0.reuse ;  /* 0x000000010a0ad824 */ /* 0x100fe200078e0a00 */
[C---:B------:R-:W-:Y:S01]  /*1080*/  ISETP.GT.U32.AND P5, PT, R0.reuse, R9, PT ;  /* 0x000000090000720c */ /* 0x040fe20003fa4070 */
[----:B------:R-:W-:Y:S01]  /*1090*/  @!P2 IMAD.IADD R11, R11, 0x1, -R0 ;  /* 0x000000010b0ba824 */ /* 0x000fe200078e0a00 */
[----:B------:R-:W-:Y:S01]  /*10a0*/  ISETP.GT.U32.AND P3, PT, R0, R15, PT ;  /* 0x0000000f0000720c */ /* 0x000fe20003f64070 */
[----:B------:R-:W-:Y:S01]  /*10b0*/  IMAD.HI.U32 R12, R6, R17, RZ ;  /* 0x00000011060c7227 */ /* 0x000fe200078e00ff */
[----:B------:R-:W-:Y:S01]  /*10c0*/  ISETP.GE.AND P2, PT, R18, RZ, PT ;  /* 0x000000ff1200720c */ /* 0x000fe20003f46270 */
[----:B------:R-:W-:Y:S01]  /*10d0*/  CS2R R118, SRZ ;  /* 0x0000000000767805 */ /* 0x000fe2000001ff00 */
[----:B------:R-:W-:Y:S01]  /*10e0*/  LOP3.LUT R18, R7, 0x5c, RZ, 0xfc, !PT ;  /* 0x0000005c07127812 */ /* 0x000fe200078efcff */
[----:B------:R-:W-:Y:S01]  /*10f0*/  IMAD.MOV R12, RZ, RZ, -R12 ;  /* 0x000000ffff0c7224 */ /* 0x000fe200078e0a0c */
[----:B------:R-:W-:Y:S01]  /*1100*/  CS2R R112, SRZ ;  /* 0x0000000000707805 */ /* 0x000fe2000001ff00 */
[----:B------:R-:W-:Y:S01]  /*1110*/  @!P0 IMAD.IADD R8, R8, 0x1, -R0 ;  /* 0x0000000108088824 */ /* 0x000fe200078e0a00 */
[C---:B------:R-:W-:Y:S01]  /*1120*/  ISETP.GT.U32.AND P0, PT, R0.reuse, R13, PT ;  /* 0x0000000d0000720c */ /* 0x040fe20003f04070 */
[----:B------:R-:W-:Y:S01]  /*1130*/  IMAD.MOV R14, RZ, RZ, -R14 ;  /* 0x000000ffff0e7224 */ /* 0x000fe200078e0a0e */
[----:B------:R-:W-:Y:S01]  /*1140*/  IABS R21, R18 ;  /* 0x0000001200157213 */ /* 0x000fe20000000000 */
[--C-:B------:R-:W-:Y:S01]  /*1150*/  @!P5 IMAD.IADD R9, R9, 0x1, -R0.reuse ;  /* 0x000000010909d824 */ /* 0x100fe200078e0a00 */
[C---:B------:R-:W-:Y:S01]  /*1160*/  ISETP.GT.U32.AND P5, PT, R0.reuse, R11, PT ;  /* 0x0000000b0000720c */ /* 0x040fe20003fa4070 */
[----:B------:R-:W-:Y:S01]  /*1170*/  @!P3 IMAD.IADD R15, R15, 0x1, -R0 ;  /* 0x000000010f0fb824 */ /* 0x000fe200078e0a00 */
[----:B------:R-:W-:Y:S01]  /*1180*/  CS2R R114, SRZ ;  /* 0x0000000000727805 */ /* 0x000fe2000001ff00 */
[C---:B------:R-:W-:Y:S01]  /*1190*/  IMAD R17, R0.reuse, R12, R17 ;  /* 0x0000000c00117224 */ /* 0x040fe200078e0211 */
[----:B------:R-:W-:Y:S01]  /*11a0*/  CS2R R108, SRZ ;  /* 0x00000000006c7805 */ /* 0x000fe2000001ff00 */
[C---:B------:R-:W-:Y:S01]  /*11b0*/  IMAD R19, R0.reuse, R14, R19 ;  /* 0x0000000e00137224 */ /* 0x040fe200078e0213 */
[C---:B------:R-:W-:Y:S01]  /*11c0*/  ISETP.GT.U32.AND P3, PT, R0.reuse, R15, PT ;  /* 0x0000000f0000720c */ /* 0x040fe20003f64070 */
[----:B------:R-:W-:Y:S01]  /*11d0*/  @!P4 IMAD.MOV R10, RZ, RZ, -R10 ;  /* 0x000000ffff0ac224 */ /* 0x000fe200078e0a0a */
[----:B------:R-:W-:Y:S01]  /*11e0*/  ISETP.GT.U32.AND P4, PT, R0, R17, PT ;  /* 0x000000110000720c */ /* 0x000fe20003f84070 */
[----:B------:R-:W-:Y:S01]  /*11f0*/  @!P6 IMAD.MOV R9, RZ, RZ, -R9 ;  /* 0x000000ffff09e224 */ /* 0x000fe200078e0a09 */
[----:B------:R-:W-:Y:S01]  /*1200*/  ISETP.GE.AND P6, PT, R16, RZ, PT ;  /* 0x000000ff1000720c */ /* 0x000fe20003fc6270 */
[--C-:B------:R-:W-:Y:S01]  /*1210*/  @!P0 IMAD.IADD R13, R13, 0x1, -R0.reuse ;  /* 0x000000010d0d8824 */ /* 0x100fe200078e0a00 */
[----:B------:R-:W-:Y:S01]  /*1220*/  LOP3.LUT R16, R7, 0x58, RZ, 0xfc, !PT ;  /* 0x0000005807107812 */ /* 0x000fe200078efcff */
[----:B------:R-:W-:Y:S01]  /*1230*/  IMAD.HI.U32 R12, R6, R21, RZ ;  /* 0x00000015060c7227 */ /* 0x000fe200078e00ff */
[----:B------:R-:W-:Y:S01]  /*1240*/  ISETP.GE.AND P0, PT, R20, RZ, PT ;  /* 0x000000ff1400720c */ /* 0x000fe20003f06270 */
[----:B------:R-:W-:Y:S01]  /*1250*/  CS2R R110, SRZ ;  /* 0x00000000006e7805 */ /* 0x000fe2000001ff00 */
[----:B------:R-:W-:Y:S01]  /*1260*/  IABS R23, R16 ;  /* 0x0000001000177213 */ /* 0x000fe20000000000 */
[----:B------:R-:W-:Y:S01]  /*1270*/  @!P5 IMAD.IADD R11, R11, 0x1, -R0 ;  /* 0x000000010b0bd824 */ /* 0x000fe200078e0a00 */
[C---:B------:R-:W-:Y:S01]  /*1280*/  ISETP.GT.U32.AND P5, PT, R0.reuse, R19, PT ;  /* 0x000000130000720c */ /* 0x040fe20003fa4070 */
[----:B------:R-:W-:Y:S01]  /*1290*/  @!P1 IMAD.MOV R8, RZ, RZ, -R8 ;  /* 0x000000ffff089224 */ /* 0x000fe200078e0a08 */
[----:B------:R-:W-:Y:S01]  /*12a0*/  ISETP.GT.U32.AND P1, PT, R0, R13, PT ;  /* 0x0000000d0000720c */ /* 0x000fe20003f24070 */
[----:B------:R-:W-:Y:S01]  /*12b0*/  IMAD.MOV R12, RZ, RZ, -R12 ;  /* 0x000000ffff0c7224 */ /* 0x000fe200078e0a0c */
[----:B------:R-:W-:Y:S01]  /*12c0*/  LOP3.LUT R20, R7, 0x48, RZ, 0xfc, !PT ;  /* 0x0000004807147812 */ /* 0x000fe200078efcff */
[--C-:B------:R-:W-:Y:S01]  /*12d0*/  @!P3 IMAD.IADD R15, R15, 0x1, -R0.reuse ;  /* 0x000000010f0fb824 */ /* 0x100fe200078e0a00 */
[----:B------:R-:W-:Y:S01]  /*12e0*/  ISETP.GE.AND P3, PT, R24, RZ, PT ;  /* 0x000000ff1800720c */ /* 0x000fe20003f66270 */
[----:B------:R-:W-:Y:S01]  /*12f0*/  IMAD R21, R0, R12, R21 ;  /* 0x0000000c00157224 */ /* 0x000fe200078e0215 */
[----:B------:R-:W-:Y:S01]  /*1300*/  IABS R29, R20 ;  /* 0x00000014001d7213 */ /* 0x000fe20000000000 */
[--C-:B------:R-:W-:Y:S01]  /*1310*/  @!P4 IMAD.IADD R17, R17, 0x1, -R0.reuse ;  /* 0x000000011111c824 */ /* 0x100fe200078e0a00 */
[----:B------:R-:W-:Y:S01]  /*1320*/  ISETP.GE.AND P4, PT, R18, RZ, PT ;  /* 0x000000ff1200720c */ /* 0x000fe20003f86270 */
[----:B------:R-:W-:Y:S01]  /*1330*/  @!P6 IMAD.MOV R15, RZ, RZ, -R15 ;  /* 0x000000ffff0fe224 */ /* 0x000fe200078e0a0f */
[----:B------:R-:W-:Y:S01]  /*1340*/  ISETP.GT.U32.AND P6, PT, R0, R21, PT ;  /* 0x000000150000720c */ /* 0x000fe20003fc4070 */
[----:B------:R-:W-:Y:S01]  /*1350*/  IMAD.HI.U32 R12, R6, R23, RZ ;  /* 0x00000017060c7227 */ /* 0x000fe200078e00ff */
[C---:B------:R-:W-:Y:S01]  /*1360*/  LOP3.LUT R18, R7.reuse, 0x4c, RZ, 0xfc, !PT ;  /* 0x0000004c07127812 */ /* 0x040fe200078efcff */
[----:B------:R-:W-:Y:S01]  /*1370*/  CS2R R104, SRZ ;  /* 0x0000000000687805 */ /* 0x000fe2000001ff00 */
[----:B------:R-:W-:Y:S01]  /*1380*/  LOP3.LUT R24, R7, 0x3c, RZ, 0xfc, !PT ;  /* 0x0000003c07187812 */ /* 0x000fe200078efcff */
[--C-:B------:R-:W-:Y:S01]  /*1390*/  @!P5 IMAD.IADD R19, R19, 0x1, -R0.reuse ;  /* 0x000000011313d824 */ /* 0x100fe200078e0a00 */
[----:B------:R-:W-:Y:S01]  /*13a0*/  ISETP.GT.U32.AND P5, PT, R0, R17, PT ;  /* 0x000000110000720c */ /* 0x000fe20003fa4070 */
[----:B------:R-:W-:Y:S01]  /*13b0*/  @!P1 IMAD.IADD R13, R13, 0x1, -R0 ;  /* 0x000000010d0d9824 */ /* 0x000fe200078e0a00 */
[----:B------:R-:W-:Y:S01]  /*13c0*/  ISETP.GE.AND P1, PT, R22, RZ, PT ;  /* 0x000000ff1600720c */ /* 0x000fe20003f26270 */
[----:B------:R-:W-:Y:S01]  /*13d0*/  IMAD.MOV R12, RZ, RZ, -R12 ;  /* 0x000000ffff0c7224 */ /* 0x000fe200078e0a0c */
[----:B------:R-:W-:Y:S01]  /*13e0*/  IABS R27, R18 ;  /* 0x00000012001b7213 */ /* 0x000fe20000000000 */
[----:B------:R-:W-:Y:S01]  /*13f0*/  IMAD.MOV.U32 R14, RZ, RZ, R13 ;  /* 0x000000ffff0e7224 */ /* 0x000fe200078e000d */
[C---:B------:R-:W-:Y:S01]  /*1400*/  LOP3.LUT R22, R7.reuse, 0x40, RZ, 0xfc, !PT ;  /* 0x0000004007167812 */ /* 0x040fe200078efcff */
[----:B------:R-:W-:Y:S01]  /*1410*/  IMAD R13, R0, R12, R23 ;  /* 0x0000000c000d7224 */ /* 0x000fe200078e0217 */
[----:B------:R-:W-:Y:S01]  /*1420*/  LOP3.LUT R12, R7, 0x54, RZ, 0xfc, !PT ;  /* 0x00000054070c7812 */ /* 0x000fe200078efcff */
[--C-:B------:R-:W-:Y:S01]  /*1430*/  @!P6 IMAD.IADD R21, R21, 0x1, -R0.reuse ;  /* 0x000000011515e824 */ /* 0x100fe200078e0a00 */
[----:B------:R-:W-:Y:S01]  /*1440*/  IABS R33, R22 ;  /* 0x0000001600217213 */ /* 0x000fe20000000000 */
[----:B------:R-:W-:Y:S01]  /*1450*/  @!P2 IMAD.MOV R11, RZ, RZ, -R11 ;  /* 0x000000ffff0ba224 */ /* 0x000fe200078e0a0b */
[----:B------:R-:W-:Y:S01]  /*1460*/  IABS R23, R12 ;  /* 0x0000000c00177213 */ /* 0x000fe20000000000 */
[----:B------:R-:W-:Y:S01]  /*1470*/  @!P5 IMAD.IADD R17, R17, 0x1, -R0 ;  /* 0x000000011111d824 */ /* 0x000fe200078e0a00 */
[----:B------:R-:W-:Y:S01]  /*1480*/  ISETP.GE.AND P5, PT, R12, RZ, PT ;  /* 0x000000ff0c00720c */ /* 0x000fe20003fa6270 */
[----:B------:R-:W-:Y:S01]  /*1490*/  @!P0 IMAD.MOV R14, RZ, RZ, -R14 ;  /* 0x000000ffff0e8224 */ /* 0x000fe200078e0a0e */
[----:B------:R-:W-:Y:S01]  /*14a0*/  ISETP.GT.U32.AND P6, PT, R0, R21, PT ;  /* 0x000000150000720c */ /* 0x000fe20003fc4070 */
[----:B------:R-:W-:Y:S01]  /*14b0*/  IMAD.HI.U32 R12, R6, R23, RZ ;  /* 0x00000017060c7227 */ /* 0x000fe200078e00ff */
[----:B------:R-:W-:Y:S01]  /*14c0*/  ISETP.GT.U32.AND P2, PT, R0, R19, PT ;  /* 0x000000130000720c */ /* 0x000fe20003f44070 */
[----:B------:R-:W-:Y:S01]  /*14d0*/  CS2R R106, SRZ ;  /* 0x00000000006a7805 */ /* 0x000fe2000001ff00 */
[----:B------:R-:W-:Y:S01]  /*14e0*/  ISETP.GE.AND P0, PT, R16, RZ, PT ;  /* 0x000000ff1000720c */ /* 0x000fe20003f06270 */
[----:B------:R-:W-:Y:S01]  /*14f0*/  @!P1 IMAD.MOV R17, RZ, RZ, -R17 ;  /* 0x000000ffff119224 */ /* 0x000fe200078e0a11 */
[----:B------:R-:W-:Y:S01]  /*1500*/  ISETP.GT.U32.AND P1, PT, R0, R13, PT ;  /* 0x0000000d0000720c */ /* 0x000fe20003f24070 */
[----:B------:R-:W-:Y:S01]  /*1510*/  IMAD.MOV R12, RZ, RZ, -R12 ;  /* 0x000000ffff0c7224 */ /* 0x000fe200078e0a0c */
[----:B------:R-:W-:Y:S01]  /*1520*/  LOP3.LUT R16, R7, 0x50, RZ, 0xfc, !PT ;  /* 0x0000005007107812 */ /* 0x000fe200078efcff */
[----:B------:R-:W-:Y:S01]  /*1530*/  IMAD R228, R208, c[0x0][0x188], RZ ;  /* 0x00006200d0e47a24 */ /* 0x000fe200078e02ff */
[----:B------:R-:W-:Y:S01]  /*1540*/  IABS R35, R24 ;  /* 0x0000001800237213 */ /* 0x000fe20000000000 */
[C---:B------:R-:W-:Y:S01]  /*1550*/  IMAD R23, R0.reuse, R12, R23 ;  /* 0x0000000c00177224 */ /* 0x040fe200078e0217 */
[----:B------:R-:W-:Y:S01]  /*1560*/  IABS R25, R16 ;  /* 0x0000001000197213 */ /* 0x000fe20000000000 */
[--C-:B------:R-:W-:Y:S01]  /*1570*/  @!P6 IMAD.IADD R21, R21, 0x1, -R0.reuse ;  /* 0x000000011515e824 */ /* 0x100fe200078e0a00 */
[----:B------:R-:W-:Y:S01]  /*1580*/  CS2R R72, SRZ ;  /* 0x0000000000487805 */ /* 0x000fe2000001ff00 */
[--C-:B------:R-:W-:Y:S01]  /*1590*/  @!P2 IMAD.IADD R19, R19, 0x1, -R0.reuse ;  /* 0x000000011313a824 */ /* 0x100fe200078e0a00 */
[----:B------:R-:W-:Y:S01]  /*15a0*/  ISETP.GT.U32.AND P6, PT, R0, R23, PT ;  /* 0x000000170000720c */ /* 0x000fe20003fc4070 */
[----:B------:R-:W-:Y:S01]  /*15b0*/  @!P4 IMAD.MOV R21, RZ, RZ, -R21 ;  /* 0x000000ffff15c224 */ /* 0x000fe200078e0a15 */
[----:B------:R-:W-:Y:S01]  /*15c0*/  ISETP.GE.AND P2, PT, R16, RZ, PT ;  /* 0x000000ff1000720c */ /* 0x000fe20003f46270 */
[----:B------:R-:W-:Y:S01]  /*15d0*/  @!P1 IMAD.IADD R13, R13, 0x1, -R0 ;  /* 0x000000010d0d9824 */ /* 0x000fe200078e0a00 */
[----:B------:R-:W-:Y:S01]  /*15e0*/  ISETP.GE.AND P4, PT, R20, RZ, PT ;  /* 0x000000ff1400720c */ /* 0x000fe20003f86270 */
[----:B------:R-:W-:Y:S01]  /*15f0*/  IMAD.HI.U32 R16, R6, R27, RZ ;  /* 0x0000001b06107227 */ /* 0x000fe200078e00ff */
[----:B------:R-:W-:Y:S01]  /*1600*/  LOP3.LUT R20, R7, 0x44, RZ, 0xfc, !PT ;  /* 0x0000004407147812 */ /* 0x000fe200078efcff */
[----:B------:R-:W-:Y:S01]  /*1610*/  CS2R R74, SRZ ;  /* 0x00000000004a7805 */ /* 0x000fe2000001ff00 */
[----:B------:R-:W-:Y:S01]  /*1620*/  ISETP.GT.U32.AND P1, PT, R0, R13, PT ;  /* 0x0000000d0000720c */ /* 0x000fe20003f24070 */
[----:B------:R-:W-:Y:S01]  /*1630*/  @!P3 IMAD.MOV R19, RZ, RZ, -R19 ;  /* 0x000000ffff13b224 */ /* 0x000fe200078e0a13 */
[----:B------:R-:W-:Y:S01]  /*1640*/  ISETP.GE.AND P3, PT, R18, RZ, PT ;  /* 0x000000ff1200720c */ /* 0x000fe20003f66270 */
[----:B------:R-:W-:Y:S01]  /*1650*/  IMAD.MOV R16, RZ, RZ, -R16 ;  /* 0x000000ffff107224 */ /* 0x000fe200078e0a10 */
[----:B------:R-:W-:Y:S01]  /*1660*/  IABS R31, R20 ;  /* 0x00000014001f7213 */ /* 0x000fe20000000000 */
[--C-:B------:R-:W-:Y:S01]  /*1670*/  @!P6 IMAD.IADD R23, R23, 0x1, -R0.reuse ;  /* 0x000000011717e824 */ /* 0x100fe200078e0a00 */
[----:B------:R-:W-:Y:S01]  /*1680*/  CS2R R88, SRZ ;  /* 0x0000000000587805 */ /* 0x000fe2000001ff00 */
[----:B------:R-:W-:Y:S01]  /*1690*/  IMAD.HI.U32 R18, R6, R29, RZ ;  /* 0x0000001d06127227 */ /* 0x000fe200078e00ff */
[----:B------:R-:W-:Y:S01]  /*16a0*/  CS2R R90, SRZ ;  /* 0x00000000005a7805 */ /* 0x000fe2000001ff00 */
[----:B------:R-:W-:Y:S01]  /*16b0*/  CS2R R100, SRZ ;  /* 0x0000000000647805 */ /* 0x000fe2000001ff00 */
[C---:B------:R-:W-:Y:S01]  /*16c0*/  ISETP.GT.U32.AND P6, PT, R0.reuse, R23, PT ;  /* 0x000000170000720c */ /* 0x040fe20003fc4070 */
[C---:B------:R-:W-:Y:S01]  /*16d0*/  IMAD R27, R0.reuse, R16, R27 ;  /* 0x00000010001b7224 */ /* 0x040fe200078e021b */
[----:B------:R-:W-:Y:S01]  /*16e0*/  CS2R R102, SRZ ;  /* 0x0000000000667805 */ /* 0x000fe2000001ff00 */
[----:B------:R-:W-:Y:S01]  /*16f0*/  @!P1 IMAD.IADD R13, R13, 0x1, -R0 ;  /* 0x000000010d0d9824 */ /* 0x000fe200078e0a00 */
[----:B------:R-:W-:Y:S01]  /*1700*/  CS2R R136, SRZ ;  /* 0x0000000000887805 */ /* 0x000fe2000001ff00 */
[----:B------:R-:W-:Y:S01]  /*1710*/  IMAD.MOV R18, RZ, RZ, -R18 ;  /* 0x000000ffff127224 */ /* 0x000fe200078e0a12 */
[----:B------:R-:W-:Y:S01]  /*1720*/  CS2R R138, SRZ ;  /* 0x00000000008a7805 */ /* 0x000fe2000001ff00 */
[----:B------:R-:W-:Y:S01]  /*1730*/  IMAD.MOV.U32 R16, RZ, RZ, R13 ;  /* 0x000000ffff107224 */ /* 0x000fe200078e000d */
[----:B------:R-:W-:Y:S01]  /*1740*/  SHF.R.S32.HI R179, RZ, 0x6, R179 ;  /* 0x00000006ffb37819 */ /* 0x000fe200000114b3 */
[C---:B------:R-:W-:Y:S01]  /*1750*/  IMAD R29, R0.reuse, R18, R29 ;  /* 0x00000012001d7224 */ /* 0x040fe200078e021d */
[----:B------:R-:W-:Y:S01]  /*1760*/  LOP3.LUT R185, R3, 0x20, RZ, 0x3c, !PT ;  /* 0x0000002003b97812 */ /* 0x000fe200078e3cff */
[----:B------:R-:W-:Y:S01]  /*1770*/  @!P0 IMAD.MOV R16, RZ, RZ, -R16 ;  /* 0x000000ffff108224 */ /* 0x000fe200078e0a10 */
[C---:B------:R-:W-:Y:S01]  /*1780*/  ISETP.GT.U32.AND P0, PT, R0.reuse, R27, PT ;  /* 0x0000001b0000720c */ /* 0x040fe20003f04070 */
[----:B------:R-:W-:Y:S01]  /*1790*/  @!P6 IMAD.IADD R23, R23, 0x1, -R0 ;  /* 0x000000011717e824 */ /* 0x000fe200078e0a00 */
[----:B------:R-:W-:Y:S01]  /*17a0*/  ISETP.GT.U32.AND P6, PT, R0, R29, PT ;  /* 0x0000001d0000720c */ /* 0x000fe20003fc4070 */
[----:B------:R-:W-:Y:S01]  /*17b0*/  IMAD.HI.U32 R12, R6, R25, RZ ;  /* 0x00000019060c7227 */ /* 0x000fe200078e00ff */
[----:B------:R-:W-:-:S02]  /*17c0*/  LOP3.LUT R184, R3, 0x40, RZ, 0x3c, !PT ;  /* 0x0000004003b87812 */ /* 0x000fc400078e3cff */
[----:B------:R-:W-:Y:S01]  /*17d0*/  LOP3.LUT R183, R3, 0x60, RZ, 0x3c, !PT ;  /* 0x0000006003b77812 */ /* 0x000fe200078e3cff */
[----:B------:R-:W-:Y:S01]  /*17e0*/  IMAD.MOV R12, RZ, RZ, -R12 ;  /* 0x000000ffff0c7224 */ /* 0x000fe200078e0a0c */
[----:B------:R-:W-:Y:S01]  /*17f0*/  LOP3.LUT R181, R2, 0x40, RZ, 0x3c, !PT ;  /* 0x0000004002b57812 */ /* 0x000fe200078e3cff */
[----:B------:R-:W-:-:S04]  /*1800*/  IMAD.HI.U32 R13, R6, R33, RZ ;  /* 0x00000021060d7227 */ /* 0x000fc800078e00ff */
[----:B------:R-:W-:Y:S02]  /*1810*/  IMAD R25, R0, R12, R25 ;  /* 0x0000000c00197224 */ /* 0x000fe400078e0219 */
[----:B------:R-:W-:Y:S02]  /*1820*/  @!P0 IMAD.IADD R27, R27, 0x1, -R0 ;  /* 0x000000011b1b8824 */ /* 0x000fe400078e0a00 */
[----:B------:R-:W-:Y:S01]  /*1830*/  IMAD.HI.U32 R12, R6, R31, RZ ;  /* 0x0000001f060c7227 */ /* 0x000fe200078e00ff */
[----:B------:R-:W-:-:S03]  /*1840*/  ISETP.GT.U32.AND P1, PT, R0, R25, PT ;  /* 0x000000190000720c */ /* 0x000fc60003f24070 */
[----:B------:R-:W-:Y:S02]  /*1850*/  @!P6 IMAD.IADD R29, R29, 0x1, -R0 ;  /* 0x000000011d1de824 */ /* 0x000fe400078e0a00 */
[----:B------:R-:W-:Y:S01]  /*1860*/  @!P5 IMAD.MOV R23, RZ, RZ, -R23 ;  /* 0x000000ffff17d224 */ /* 0x000fe200078e0a17 */
[C---:B------:R-:W-:Y:S01]  /*1870*/  ISETP.GT.U32.AND P5, PT, R0.reuse, R27, PT ;  /* 0x0000001b0000720c */ /* 0x040fe20003fa4070 */
[----:B------:R-:W-:Y:S01]  /*1880*/  IMAD.MOV R12, RZ, RZ, -R12 ;  /* 0x000000ffff0c7224 */ /* 0x000fe200078e0a0c */
[C---:B------:R-:W-:Y:S01]  /*1890*/  ISETP.GT.U32.AND P6, PT, R0.reuse, R29, PT ;  /* 0x0000001d0000720c */ /* 0x040fe20003fc4070 */
[----:B------:R-:W-:Y:S02]  /*18a0*/  IMAD.MOV R18, RZ, RZ, -R13 ;  /* 0x000000ffff127224 */ /* 0x000fe400078e0a0d */
[----:B------:R-:W-:Y:S02]  /*18b0*/  IMAD R13, R0, R12, R31 ;  /* 0x0000000c000d7224 */ /* 0x000fe400078e021f */
[----:B------:R-:W-:-:S04]  /*18c0*/  IMAD.HI.U32 R12, R6, R35, RZ ;  /* 0x00000023060c7227 */ /* 0x000fc800078e00ff */
[----:B------:R-:W-:Y:S02]  /*18d0*/  IMAD R31, R0, R18, R33 ;  /* 0x00000012001f7224 */ /* 0x000fe400078e0221 */
[----:B------:R-:W-:Y:S02]  /*18e0*/  IMAD.MOV R12, RZ, RZ, -R12 ;  /* 0x000000ffff0c7224 */ /* 0x000fe400078e0a0c */
[--C-:B------:R-:W-:Y:S01]  /*18f0*/  @!P1 IMAD.IADD R25, R25, 0x1, -R0.reuse ;  /* 0x0000000119199824 */ /* 0x100fe200078e0a00 */
[----:B------:R-:W-:Y:S01]  /*1900*/  ISETP.GE.AND P1, PT, R20, RZ, PT ;  /* 0x000000ff1400720c */ /* 0x000fe20003f26270 */
[C---:B------:R-:W-:Y:S01]  /*1910*/  IMAD R33, R0.reuse, R12, R35 ;  /* 0x0000000c00217224 */ /* 0x040fe200078e0223 */
[----:B------:R-:W-:Y:S01]  /*1920*/  IABS R35, R26 ;  /* 0x0000001a00237213 */ /* 0x000fe20000000000 */
[--C-:B------:R-:W-:Y:S01]  /*1930*/  @!P5 IMAD.IADD R27, R27, 0x1, -R0.reuse ;  /* 0x000000011b1bd824 */ /* 0x100fe200078e0a00 */
[C---:B------:R-:W-:Y:S01]  /*1940*/  ISETP.GT.U32.AND P5, PT, R0.reuse, R31, PT ;  /* 0x0000001f0000720c */ /* 0x040fe20003fa4070 */
[----:B------:R-:W-:Y:S01]  /*1950*/  @!P6 IMAD.IADD R29, R29, 0x1, -R0 ;  /* 0x000000011d1de824 */ /* 0x000fe200078e0a00 */
[----:B------:R-:W-:Y:S01]  /*1960*/  ISETP.GT.U32.AND P0, PT, R0, R25, PT ;  /* 0x000000190000720c */ /* 0x000fe20003f04070 */
[----:B------:R-:W-:Y:S01]  /*1970*/  IMAD.HI.U32 R12, R6, R35, RZ ;  /* 0x00000023060c7227 */ /* 0x000fe200078e00ff */
[----:B------:R-:W-:Y:S01]  /*1980*/  ISETP.GT.U32.AND P6, PT, R0, R33, PT ;  /* 0x000000210000720c */ /* 0x000fe20003fc4070 */
[----:B------:R-:W0:Y:S02]  /*1990*/  I2F.RP R20, R63 ;  /* 0x0000003f00147306 */ /* 0x000e240000209400 */
[----:B------:R-:W-:-:S02]  /*19a0*/  IMAD.MOV R18, RZ, RZ, -R12 ;  /* 0x000000ffff127224 */ /* 0x000fc400078e0a0c */
[----:B------:R-:W-:-:S04]  /*19b0*/  IMAD.HI.U32 R12, R6, R37, RZ ;  /* 0x00000025060c7227 */ /* 0x000fc800078e00ff */
[--C-:B------:R-:W-:Y:S02]  /*19c0*/  @!P5 IMAD.IADD R31, R31, 0x1, -R0.reuse ;  /* 0x000000011f1fd824 */ /* 0x100fe400078e0a00 */
[--C-:B------:R-:W-:Y:S01]  /*19d0*/  @!P0 IMAD.IADD R25, R25, 0x1, -R0.reuse ;  /* 0x0000000119198824 */ /* 0x100fe200078e0a00 */
[C---:B------:R-:W-:Y:S01]  /*19e0*/  ISETP.GT.U32.AND P0, PT, R0.reuse, R13, PT ;  /* 0x0000000d0000720c */ /* 0x040fe20003f04070 */
[----:B------:R-:W-:Y:S01]  /*19f0*/  @!P6 IMAD.IADD R33, R33, 0x1, -R0 ;  /* 0x000000012121e824 */ /* 0x000fe200078e0a00 */
[C---:B------:R-:W-:Y:S01]  /*1a00*/  ISETP.GT.U32.AND P6, PT, R0.reuse, R31, PT ;  /* 0x0000001f0000720c */ /* 0x040fe20003fc4070 */
[C---:B------:R-:W-:Y:S02]  /*1a10*/  IMAD R35, R0.reuse, R18, R35 ;  /* 0x0000001200237224 */ /* 0x040fe400078e0223 */
[----:B------:R-:W-:Y:S02]  /*1a20*/  IMAD.MOV R18, RZ, RZ, -R12 ;  /* 0x000000ffff127224 */ /* 0x000fe400078e0a0c */
[----:B------:R-:W-:Y:S01]  /*1a30*/  @!P3 IMAD.MOV R27, RZ, RZ, -R27 ;  /* 0x000000ffff1bb224 */ /* 0x000fe200078e0a1b */
[C---:B------:R-:W-:Y:S01]  /*1a40*/  ISETP.GT.U32.AND P3, PT, R0.reuse, R35, PT ;  /* 0x000000230000720c */ /* 0x040fe20003f64070 */
[----:B------:R-:W-:-:S02]  /*1a50*/  IMAD R37, R0, R18, R37 ;  /* 0x0000001200257224 */ /* 0x000fc400078e0225 */
[----:B------:R-:W-:-:S04]  /*1a60*/  IMAD.HI.U32 R12, R6, R39, RZ ;  /* 0x00000027060c7227 */ /* 0x000fc800078e00ff */
[--C-:B------:R-:W-:Y:S01]  /*1a70*/  @!P0 IMAD.IADD R13, R13, 0x1, -R0.reuse ;  /* 0x000000010d0d8824 */ /* 0x100fe200078e0a00 */
[----:B------:R-:W-:Y:S01]  /*1a80*/  ISETP.GE.AND P0, PT, R22, RZ, PT ;  /* 0x000000ff1600720c */ /* 0x000fe20003f06270 */
[----:B------:R-:W-:Y:S01]  /*1a90*/  @!P6 IMAD.IADD R31, R31, 0x1, -R0 ;  /* 0x000000011f1fe824 */ /* 0x000fe200078e0a00 */
[C---:B------:R-:W-:Y:S01]  /*1aa0*/  ISETP.GT.U32.AND P6, PT, R0.reuse, R37, PT ;  /* 0x000000250000720c */ /* 0x040fe20003fc4070 */
[----:B------:R-:W-:Y:S01]  /*1ab0*/  IMAD.MOV R12, RZ, RZ, -R12 ;  /* 0x000000ffff0c7224 */ /* 0x000fe200078e0a0c */
[C---:B------:R-:W-:Y:S01]  /*1ac0*/  ISETP.GT.U32.AND P5, PT, R0.reuse, R13, PT ;  /* 0x0000000d0000720c */ /* 0x040fe20003fa4070 */
[----:B------:R-:W-:Y:S01]  /*1ad0*/  @!P2 IMAD.MOV R25, RZ, RZ, -R25 ;  /* 0x000000ffff19a224 */ /* 0x000fe200078e0a19 */
[C---:B------:R-:W-:Y:S01]  /*1ae0*/  ISETP.GT.U32.AND P2, PT, R0.reuse, R33, PT ;  /* 0x000000210000720c */ /* 0x040fe20003f44070 */
[C---:B------:R-:W-:Y:S01]  /*1af0*/  IMAD R39, R0.reuse, R12, R39 ;  /* 0x0000000c00277224 */ /* 0x040fe200078e0227 */
[----:B------:R-:W-:Y:S01]  /*1b00*/  LOP3.LUT R12, R7, 0x2c, RZ, 0xfc, !PT ;  /* 0x0000002c070c7812 */ /* 0x000fe200078efcff */
[--C-:B------:R-:W-:Y:S01]  /*1b10*/  @!P3 IMAD.IADD R35, R35, 0x1, -R0.reuse ;  /* 0x000000012323b824 */ /* 0x100fe200078e0a00 */
[----:B------:R-:W-:Y:S01]  /*1b20*/  LOP3.LUT R22, R7, 0x24, RZ, 0xfc, !PT ;  /* 0x0000002407167812 */ /* 0x000fe200078efcff */
[----:B------:R-:W-:Y:S01]  /*1b30*/  @!P4 IMAD.MOV R29, RZ, RZ, -R29 ;  /* 0x000000ffff1dc224 */ /* 0x000fe200078e0a1d */
[----:B------:R-:W-:Y:S01]  /*1b40*/  IABS R41, R12 ;  /* 0x0000000c00297213 */ /* 0x000fe20000000000 */
[----:B------:R-:W-:Y:S01]  /*1b50*/  @!P0 IMAD.MOV R31, RZ, RZ, -R31 ;  /* 0x000000ffff1f8224 */ /* 0x000fe200078e0a1f */
[----:B------:R-:W-:Y:S01]  /*1b60*/  ISETP.GT.U32.AND P3, PT, R0, R35, PT ;  /* 0x000000230000720c */ /* 0x000fe20003f64070 */
[--C-:B------:R-:W-:Y:S01]  /*1b70*/  @!P6 IMAD.IADD R37, R37, 0x1, -R0.reuse ;  /* 0x000000012525e824 */ /* 0x100fe200078e0a00 */
[----:B------:R-:W-:Y:S01]  /*1b80*/  ISETP.GE.AND P0, PT, R12, RZ, PT ;  /* 0x000000ff0c00720c */ /* 0x000fe20003f06270 */
[--C-:B------:R-:W-:Y:S01]  /*1b90*/  @!P5 IMAD.IADD R13, R13, 0x1, -R0.reuse ;  /* 0x000000010d0dd824 */ /* 0x100fe200078e0a00 */
[----:B------:R-:W-:Y:S01]  /*1ba0*/  ISETP.GE.AND P5, PT, R26, RZ, PT ;  /* 0x000000ff1a00720c */ /* 0x000fe20003fa6270 */
[----:B------:R-:W-:Y:S01]  /*1bb0*/  @!P2 IMAD.IADD R33, R33, 0x1, -R0 ;  /* 0x000000012121a824 */ /* 0x000fe200078e0a00 */
[----:B0-----:R0:W1:Y:S01]  /*1bc0*/  MUFU.RCP R26, R20 ;  /* 0x00000014001a7308 */ /* 0x0010620000001000 */
[----:B------:R-:W-:Y:S01]  /*1bd0*/  ISETP.GT.U32.AND P6, PT, R0, R37, PT ;  /* 0x000000250000720c */ /* 0x000fe20003fc4070 */
[----:B------:R-:W-:Y:S01]  /*1be0*/  IMAD.MOV.U32 R18, RZ, RZ, R13 ;  /* 0x000000ffff127224 */ /* 0x000fe200078e000d */
[----:B------:R-:W-:Y:S01]  /*1bf0*/  ISETP.GE.AND P2, PT, R28, RZ, PT ;  /* 0x000000ff1c00720c */ /* 0x000fe20003f46270 */
[----:B------:R-:W-:Y:S01]  /*1c00*/  IMAD.HI.U32 R12, R6, R41, RZ ;  /* 0x00000029060c7227 */ /* 0x000fe200078e00ff */
[----:B------:R-:W-:-:S02]  /*1c10*/  ISETP.GE.AND P4, PT, R24, RZ, PT ;  /* 0x000000ff1800720c */ /* 0x000fc40003f86270 */
[C---:B------:R-:W-:Y:S01]  /*1c20*/  LOP3.LUT R24, R7.reuse, 0x20, RZ, 0xfc, !PT ;  /* 0x0000002007187812 */ /* 0x040fe200078efcff */
[----:B------:R-:W-:Y:S01]  /*1c30*/  IMAD.MOV R12, RZ, RZ, -R12 ;  /* 0x000000ffff0c7224 */ /* 0x000fe200078e0a0c */
[----:B0-----:R-:W-:Y:S01]  /*1c40*/  LOP3.LUT R20, R7, 0x28, RZ, 0xfc, !PT ;  /* 0x0000002807147812 */ /* 0x001fe200078efcff */
[--C-:B------:R-:W-:Y:S01]  /*1c50*/  @!P3 IMAD.IADD R35, R35, 0x1, -R0.reuse ;  /* 0x000000012323b824 */ /* 0x100fe200078e0a00 */
[----:B------:R-:W-:Y:S01]  /*1c60*/  IABS R47, R24 ;  /* 0x00000018002f7213 */ /* 0x000fe20000000000 */
[C---:B------:R-:W-:Y:S01]  /*1c70*/  IMAD R41, R0.reuse, R12, R41 ;  /* 0x0000000c00297224 */ /* 0x040fe200078e0229 */
[----:B------:R-:W-:Y:S01]  /*1c80*/  IABS R43, R20 ;  /* 0x00000014002b7213 */ /* 0x000fe20000000000 */
[----:B------:R-:W-:Y:S01]  /*1c90*/  @!P6 IMAD.IADD R37, R37, 0x1, -R0 ;  /* 0x000000012525e824 */ /* 0x000fe200078e0a00 */
[----:B------:R-:W-:Y:S01]  /*1ca0*/  ISETP.GT.U32.AND P6, PT, R0, R39, PT ;  /* 0x000000270000720c */ /* 0x000fe20003fc4070 */
[----:B------:R-:W-:Y:S01]  /*1cb0*/  @!P1 IMAD.MOV R18, RZ, RZ, -R18 ;  /* 0x000000ffff129224 */ /* 0x000fe200078e0a12 */
[----:B-1----:R-:W-:Y:S01]  /*1cc0*/  IADD3 R26, R26, 0xffffffe, RZ ;  /* 0x0ffffffe1a1a7810 */ /* 0x002fe20007ffe0ff */
[----:B------:R-:W-:Y:S01]  /*1cd0*/  IMAD.HI.U32 R12, R6, R43, RZ ;  /* 0x0000002b060c7227 */ /* 0x000fe200078e00ff */
[----:B------:R-:W-:-:S02]  /*1ce0*/  ISETP.GE.AND P3, PT, R20, RZ, PT ;  /* 0x000000ff1400720c */ /* 0x000fc40003f66270 */
[----:B------:R-:W0:Y:S01]  /*1cf0*/  F2I.FTZ.U32.TRUNC.NTZ R13, R26 ;  /* 0x0000001a000d7305 */ /* 0x000e22000021f000 */
[----:B------:R-:W-:Y:S01]  /*1d00*/  @!P2 IMAD.MOV R37, RZ, RZ, -R37 ;  /* 0x000000ffff25a224 */ /* 0x000fe200078e0a25 */
[----:B------:R-:W-:Y:S01]  /*1d10*/  ISETP.GE.AND P1, PT, R30, RZ, PT ;  /* 0x000000ff1e00720c */ /* 0x000fe20003f26270 */
[----:B------:R-:W-:Y:S01]  /*1d20*/  @!P5 IMAD.MOV R35, RZ, RZ, -R35 ;  /* 0x000000ffff23d224 */ /* 0x000fe200078e0a23 */
[----:B------:R-:W-:Y:S01]  /*1d30*/  ISETP.GT.U32.AND P2, PT, R0, R41, PT ;  /* 0x000000290000720c */ /* 0x000fe20003f44070 */
[----:B------:R-:W-:Y:S01]  /*1d40*/  @!P4 IMAD.MOV R33, RZ, RZ, -R33 ;  /* 0x000000ffff21c224 */ /* 0x000fe200078e0a21 */
[----:B------:R-:W-:Y:S01]  /*1d50*/  ISETP.GE.AND P5, PT, R24, RZ, PT ;  /* 0x000000ff1800720c */ /* 0x000fe20003fa6270 */
[----:B------:R-:W-:Y:S01]  /*1d60*/  @!P6 IMAD.IADD R39, R39, 0x1, -R0 ;  /* 0x000000012727e824 */ /* 0x000fe200078e0a00 */
[----:B------:R-:W-:Y:S01]  /*1d70*/  IABS R45, R22 ;  /* 0x00000016002d7213 */ /* 0x000fe20000000000 */
[----:B------:R-:W-:Y:S01]  /*1d80*/  IMAD.MOV R24, RZ, RZ, -R12 ;  /* 0x000000ffff187224 */ /* 0x000fe200078e0a0c */
[----:B------:R-:W-:Y:S01]  /*1d90*/  ISETP.GE.AND P4, PT, R22, RZ, PT ;  /* 0x000000ff1600720c */ /* 0x000fe20003f86270 */
[----:B------:R-:W-:Y:S01]  /*1da0*/  IMAD.MOV.U32 R12, RZ, RZ, RZ ;  /* 0x000000ffff0c7224 */ /* 0x000fe200078e00ff */
[----:B------:R-:W-:Y:S01]  /*1db0*/  ISETP.GT.U32.AND P6, PT, R0, R39, PT ;  /* 0x000000270000720c */ /* 0x000fe20003fc4070 */
[----:B------:R-:W-:Y:S01]  /*1dc0*/  IMAD.HI.U32 R22, R6, R47, RZ ;  /* 0x0000002f06167227 */ /* 0x000fe200078e00ff */
[----:B------:R-:W-:-:S03]  /*1dd0*/  LOP3.LUT R30, R7, 0x18, RZ, 0xfc, !PT ;  /* 0x00000018071e7812 */ /* 0x000fc600078efcff */
[----:B0-----:R-:W-:Y:S02]  /*1de0*/  IMAD.MOV R20, RZ, RZ, -R13 ;  /* 0x000000ffff147224 */ /* 0x001fe400078e0a0d */
[----:B------:R-:W-:Y:S02]  /*1df0*/  @!P2 IMAD.IADD R41, R41, 0x1, -R0 ;  /* 0x000000012929a824 */ /* 0x000fe400078e0a00 */
[----:B------:R-:W-:Y:S02]  /*1e00*/  IMAD R49, R20, R63, RZ ;  /* 0x0000003f14317224 */ /* 0x000fe400078e02ff */
[----:B------:R-:W-:Y:S01]  /*1e10*/  IMAD.HI.U32 R20, R6, R45, RZ ;  /* 0x0000002d06147227 */ /* 0x000fe200078e00ff */
[----:B------:R-:W-:-:S03]  /*1e20*/  ISETP.GT.U32.AND P2, PT, R0, R41, PT ;  /* 0x000000290000720c */ /* 0x000fc60003f44070 */
[----:B------:R-:W-:Y:S01]  /*1e30*/  IMAD.HI.U32 R26, R13, R49, R12 ;  /* 0x000000310d1a7227 */ /* 0x000fe200078e000c */
[----:B------:R-:W-:Y:S02]  /*1e40*/  LOP3.LUT R12, R7, 0x1c, RZ, 0xfc, !PT ;  /* 0x0000001c070c7812 */ /* 0x000fe400078efcff */
[----:B------:R-:W-:Y:S01]  /*1e50*/  IABS R49, R30 ;  /* 0x0000001e00317213 */ /* 0x000fe20000000000 */
[----:B------:R-:W-:Y:S02]  /*1e60*/  IMAD R13, R0, R24, R43 ;  /* 0x00000018000d7224 */ /* 0x000fe400078e022b */
[----:B------:R-:W-:Y:S01]  /*1e70*/  @!P6 IMAD.IADD R39, R39, 0x1, -R0 ;  /* 0x000000012727e824 */ /* 0x000fe200078e0a00 */
[----:B------:R-:W-:Y:S01]  /*1e80*/  ISETP.GE.AND P6, PT, R12, RZ, PT ;  /* 0x000000ff0c00720c */ /* 0x000fe20003fc6270 */
[----:B------:R-:W-:Y:S02]  /*1e90*/  IMAD.MOV R20, RZ, RZ, -R20 ;  /* 0x000000ffff147224 */ /* 0x000fe400078e0a14 */
[----:B------:R-:W-:Y:S01]  /*1ea0*/  @!P1 IMAD.MOV R39, RZ, RZ, -R39 ;  /* 0x000000ffff279224 */ /* 0x000fe200078e0a27 */
[----:B------:R-:W-:Y:S01]  /*1eb0*/  ISETP.GT.U32.AND P1, PT, R0, R13, PT ;  /* 0x0000000d0000720c */ /* 0x000fe20003f24070 */
[----:B------:R-:W-:-:S02]  /*1ec0*/  IMAD.MOV R22, RZ, RZ, -R22 ;  /* 0x000000ffff167224 */ /* 0x000fc400078e0a16 */
[C---:B------:R-:W-:Y:S02]  /*1ed0*/  IMAD R43, R0.reuse, R20, R45 ;  /* 0x00000014002b7224 */ /* 0x040fe400078e022d */
[C---:B------:R-:W-:Y:S01]  /*1ee0*/  IMAD R45, R0.reuse, R22, R47 ;  /* 0x00000016002d7224 */ /* 0x040fe200078e022f */
[----:B------:R-:W-:Y:S01]  /*1ef0*/  IABS R47, R12 ;  /* 0x0000000c002f7213 */ /* 0x000fe20000000000 */
[----:B------:R-:W-:Y:S01]  /*1f00*/  @!P2 IMAD.IADD R41, R41, 0x1, -R0 ;  /* 0x000000012929a824 */ /* 0x000fe200078e0a00 */
[----:B------:R-:W-:Y:S01]  /*1f10*/  ISETP.GT.U32.AND P2, PT, R0, R43, PT ;  /* 0x0000002b0000720c */ /* 0x000fe20003f44070 */
[----:B------:R-:W-:-:S04]  /*1f20*/  IMAD.HI.U32 R20, R6, R49, RZ ;  /* 0x0000003106147227 */ /* 0x000fc800078e00ff */
[----:B------:R-:W-:Y:S02]  /*1f30*/  @!P1 IMAD.IADD R13, R13, 0x1, -R0 ;  /* 0x000000010d0d9824 */ /* 0x000fe400078e0a00 */
[----:B------:R-:W-:-:S03]  /*1f40*/  IMAD.HI.U32 R12, R6, R47, RZ ;  /* 0x0000002f060c7227 */ /* 0x000fc600078e00ff */
[C---:B------:R-:W-:Y:S01]  /*1f50*/  ISETP.GT.U32.AND P1, PT, R0.reuse, R13, PT ;  /* 0x0000000d0000720c */ /* 0x040fe20003f24070 */
[----:B------:R-:W-:Y:S02]  /*1f60*/  IMAD.MOV R28, RZ, RZ, -R12 ;  /* 0x000000ffff1c7224 */ /* 0x000fe400078e0a0c */
[----:B------:R-:W-:Y:S02]  /*1f70*/  @!P2 IMAD.IADD R43, R43, 0x1, -R0 ;  /* 0x000000012b2ba824 */ /* 0x000fe400078e0a00 */
[----:B------:R-:W-:Y:S02]  /*1f80*/  IMAD R47, R0, R28, R47 ;  /* 0x0000001c002f7224 */ /* 0x000fe400078e022f */
[----:B------:R-:W-:Y:S01]  /*1f90*/  IMAD.HI.U32 R22, R6, R51, RZ ;  /* 0x0000003306167227 */ /* 0x000fe200078e00ff */
[----:B------:R-:W-:-:S03]  /*1fa0*/  ISETP.GT.U32.AND P2, PT, R0, R43, PT ;  /* 0x0000002b0000720c */ /* 0x000fc60003f44070 */
[----:B------:R-:W-:Y:S02]  /*1fb0*/  IMAD.MOV R20, RZ, RZ, -R20 ;  /* 0x000000ffff147224 */ /* 0x000fe400078e0a14 */
[----:B------:R-:W-:Y:S01]  /*1fc0*/  @!P1 IMAD.IADD R13, R13, 0x1, -R0 ;  /* 0x000000010d0d9824 */ /* 0x000fe200078e0a00 */
[C---:B------:R-:W-:Y:S01]  /*1fd0*/  ISETP.GT.U32.AND P1, PT, R0.reuse, R45, PT ;  /* 0x0000002d0000720c */ /* 0x040fe20003f24070 */
[----:B------:R-:W-:Y:S02]  /*1fe0*/  IMAD.MOV R22, RZ, RZ, -R22 ;  /* 0x000000ffff167224 */ /* 0x000fe400078e0a16 */
[----:B------:R-:W-:Y:S01]  /*1ff0*/  @!P3 IMAD.MOV R13, RZ, RZ, -R13 ;  /* 0x000000ffff0db224 */ /* 0x000fe200078e0a0d */
[C---:B------:R-:W-:Y:S01]  /*2000*/  ISETP.GT.U32.AND P3, PT, R0.reuse, R47, PT ;  /* 0x0000002f0000720c */ /* 0x040fe20003f64070 */
[C---:B------:R-:W-:Y:S01]  /*2010*/  IMAD R49, R0.reuse, R20, R49 ;  /* 0x0000001400317224 */ /* 0x040fe200078e0231 */
[----:B------:R-:W-:Y:S01]  /*2020*/  IABS R20, R186 ;  /* 0x000000ba00147213 */ /* 0x000fe20000000000 */
[C---:B------:R-:W-:Y:S01]  /*2030*/  IMAD R51, R0.reuse, R22, R51 ;  /* 0x0000001600337224 */ /* 0x040fe200078e0233 */
[----:B------:R-:W-:Y:S01]  /*2040*/  LOP3.LUT R22, R7, 0x8, RZ, 0xfc, !PT ;  /* 0x0000000807167812 */ /* 0x000fe200078efcff */
[----:B------:R-:W-:Y:S01]  /*2050*/  @!P2 IMAD.IADD R43, R43, 0x1, -R0 ;  /* 0x000000012b2ba824 */ /* 0x000fe200078e0a00 */
[----:B------:R-:W-:Y:S01]  /*2060*/  ISETP.GT.U32.AND P2, PT, R0, R49, PT ;  /* 0x000000310000720c */ /* 0x000fe20003f44070 */
[----:B------:R-:W-:Y:S01]  /*2070*/  IMAD.HI.U32 R24, R6, R55, RZ ;  /* 0x0000003706187227 */ /* 0x000fe200078e00ff */
[----:B------:R-:W-:-:S03]  /*2080*/  IABS R57, R22 ;  /* 0x0000001600397213 */ /* 0x000fc60000000000 */
[--C-:B------:R-:W-:Y:S01]  /*2090*/  @!P1 IMAD.IADD R45, R45, 0x1, -R0.reuse ;  /* 0x000000012d2d9824 */ /* 0x100fe200078e0a00 */
[C---:B------:R-:W-:Y:S01]  /*20a0*/  ISETP.GT.U32.AND P1, PT, R0.reuse, R51, PT ;  /* 0x000000330000720c */ /* 0x040fe20003f24070 */
[----:B------:R-:W-:Y:S02]  /*20b0*/  @!P3 IMAD.IADD R47, R47, 0x1, -R0 ;  /* 0x000000012f2fb824 */ /* 0x000fe400078e0a00 */
[----:B------:R-:W-:Y:S01]  /*20c0*/  @!P4 IMAD.MOV R43, RZ, RZ, -R43 ;  /* 0x000000ffff2bc224 */ /* 0x000fe200078e0a2b */
[C---:B------:R-:W-:Y:S01]  /*20d0*/  ISETP.GT.U32.AND P3, PT, R0.reuse, R45, PT ;  /* 0x0000002d0000720c */ /* 0x040fe20003f64070 */
[----:B------:R-:W-:Y:S01]  /*20e0*/  IMAD.MOV R24, RZ, RZ, -R24 ;  /* 0x000000ffff187224 */ /* 0x000fe200078e0a18 */
[----:B------:R-:W-:Y:S01]  /*20f0*/  ISETP.GT.U32.AND P4, PT, R0, R47, PT ;  /* 0x0000002f0000720c */ /* 0x000fe20003f84070 */
[----:B------:R-:W-:-:S04]  /*2100*/  IMAD.HI.U32 R12, R6, R53, RZ ;  /* 0x00000035060c7227 */ /* 0x000fc800078e00ff */
[C---:B------:R-:W-:Y:S01]  /*2110*/  IMAD R55, R0.reuse, R24, R55 ;  /* 0x0000001800377224 */ /* 0x040fe200078e0237 */
[----:B------:R-:W-:Y:S01]  /*2120*/  LOP3.LUT R24, R7, 0x4, RZ, 0xfc, !PT ;  /* 0x0000000407187812 */ /* 0x000fe200078efcff */
[----:B------:R-:W-:Y:S02]  /*2130*/  IMAD.MOV R12, RZ, RZ, -R12 ;  /* 0x000000ffff0c7224 */ /* 0x000fe400078e0a0c */
[--C-:B------:R-:W-:Y:S01]  /*2140*/  @!P2 IMAD.IADD R49, R49, 0x1, -R0.reuse ;  /* 0x000000013131a824 */ /* 0x100fe200078e0a00 */
[----:B------:R-:W-:Y:S01]  /*2150*/  IABS R61, R24 ;  /* 0x00000018003d7213 */ /* 0x000fe20000000000 */
[--C-:B------:R-:W-:Y:S02]  /*2160*/  @!P1 IMAD.IADD R51, R51, 0x1, -R0.reuse ;  /* 0x0000000133339824 */ /* 0x100fe400078e0a00 */
[----:B------:R-:W-:Y:S01]  /*2170*/  @!P0 IMAD.MOV R41, RZ, RZ, -R41 ;  /* 0x000000ffff298224 */ /* 0x000fe200078e0a29 */
[----:B------:R-:W-:Y:S01]  /*2180*/  ISETP.GE.AND P0, PT, R7, RZ, PT ;  /* 0x000000ff0700720c */ /* 0x000fe20003f06270 */
[C---:B------:R-:W-:Y:S01]  /*2190*/  IMAD R53, R0.reuse, R12, R53 ;  /* 0x0000000c00357224 */ /* 0x040fe200078e0235 */
[C---:B------:R-:W-:Y:S01]  /*21a0*/  ISETP.GT.U32.AND P2, PT, R0.reuse, R49, PT ;  /* 0x000000310000720c */ /* 0x040fe20003f44070 */
[----:B------:R-:W-:Y:S01]  /*21b0*/  @!P4 IMAD.IADD R47, R47, 0x1, -R0 ;  /* 0x000000012f2fc824 */ /* 0x000fe200078e0a00 */
[----:B------:R-:W-:Y:S01]  /*21c0*/  ISETP.GT.U32.AND P1, PT, R0, R51, PT ;  /* 0x000000330000720c */ /* 0x000fe20003f24070 */
[----:B------:R-:W-:Y:S01]  /*21d0*/  IMAD.HI.U32 R7, R6, R57, RZ ;  /* 0x0000003906077227 */ /* 0x000fe200078e00ff */
[----:B------:R-:W-:-:S03]  /*21e0*/  ISETP.GT.U32.AND P4, PT, R0, R55, PT ;  /* 0x000000370000720c */ /* 0x000fc60003f84070 */
[----:B------:R-:W-:-:S04]  /*21f0*/  IMAD.HI.U32 R12, R6, R59, RZ ;  /* 0x0000003b060c7227 */ /* 0x000fc800078e00ff */
[----:B------:R-:W-:-:S04]  /*2200*/  IMAD.HI.U32 R6, R6, R61, RZ ;  /* 0x0000003d06067227 */ /* 0x000fc800078e00ff */
[----:B------:R-:W-:Y:S01]  /*2210*/  @!P3 IMAD.IADD R45, R45, 0x1, -R0 ;  /* 0x000000012d2db824 */ /* 0x000fe200078e0a00 */
[C---:B------:R-:W-:Y:S01]  /*2220*/  ISETP.GT.U32.AND P3, PT, R0.reuse, R53, PT ;  /* 0x000000350000720c */ /* 0x040fe20003f64070 */
[----:B------:R-:W-:Y:S02]  /*2230*/  IMAD.MOV R7, RZ, RZ, -R7 ;  /* 0x000000ffff077224 */ /* 0x000fe400078e0a07 */
[----:B------:R-:W-:Y:S02]  /*2240*/  IMAD.MOV R12, RZ, RZ, -R12 ;  /* 0x000000ffff0c7224 */ /* 0x000fe400078e0a0c */
[----:B------:R-:W-:Y:S02]  /*2250*/  IMAD.MOV R6, RZ, RZ, -R6 ;  /* 0x000000ffff067224 */ /* 0x000fe400078e0a06 */
[C---:B------:R-:W-:Y:S02]  /*2260*/  IMAD R7, R0.reuse, R7, R57 ;  /* 0x0000000700077224 */ /* 0x040fe400078e0239 */
[----:B------:R-:W-:Y:S01]  /*2270*/  IMAD R59, R0, R12, R59 ;  /* 0x0000000c003b7224 */ /* 0x000fe200078e023b */
[----:B------:R-:W-:Y:S01]  /*2280*/  LOP3.LUT R12, R218, 0xc00, RZ, 0xc0, !PT ;  /* 0x00000c00da0c7812 */ /* 0x000fe200078ec0ff */
[----:B------:R-:W-:-:S02]  /*2290*/  IMAD R57, R0, R6, R61 ;  /* 0x0000000600397224 */ /* 0x000fc400078e023d */
[--C-:B------:R-:W-:Y:S01]  /*22a0*/  @!P2 IMAD.IADD R49, R49, 0x1, -R0.reuse ;  /* 0x000000013131a824 */ /* 0x100fe200078e0a00 */
[C---:B------:R-:W-:Y:S01]  /*22b0*/  ISETP.GT.U32.AND P2, PT, R0.reuse, R59, PT ;  /* 0x0000003b0000720c */ /* 0x040fe20003f44070 */
[--C-:B------:R-:W-:Y:S01]  /*22c0*/  @!P1 IMAD.IADD R51, R51, 0x1, -R0.reuse ;  /* 0x0000000133339824 */ /* 0x100fe200078e0a00 */
[C---:B------:R-:W-:Y:S01]  /*22d0*/  ISETP.GT.U32.AND P1, PT, R0.reuse, R7, PT ;  /* 0x000000070000720c */ /* 0x040fe20003f24070 */
[--C-:B------:R-:W-:Y:S01]  /*22e0*/  @!P4 IMAD.IADD R55, R55, 0x1, -R0.reuse ;  /* 0x000000013737c824 */ /* 0x100fe200078e0a00 */
[----:B------:R-:W-:Y:S01]  /*22f0*/  ISETP.GT.U32.AND P4, PT, R0, R57, PT ;  /* 0x000000390000720c */ /* 0x000fe20003f84070 */
[----:B------:R-:W-:Y:S01]  /*2300*/  @!P3 IMAD.IADD R53, R53, 0x1, -R0 ;  /* 0x000000013535b824 */ /* 0x000fe200078e0a00 */
[----:B------:R-:W-:Y:S01]  /*2310*/  ISETP.GE.AND P3, PT, R30, RZ, PT ;  /* 0x000000ff1e00720c */ /* 0x000fe20003f66270 */
[----:B------:R-:W-:-:S04]  /*2320*/  IMAD.HI.U32 R26, R26, R20, RZ ;  /* 0x000000141a1a7227 */ /* 0x000fc800078e00ff */
[----:B------:R-:W-:Y:S02]  /*2330*/  @!P5 IMAD.MOV R45, RZ, RZ, -R45 ;  /* 0x000000ffff2dd224 */ /* 0x000fe400078e0a2d */
[--C-:B------:R-:W-:Y:S02]  /*2340*/  @!P2 IMAD.IADD R59, R59, 0x1, -R0.reuse ;  /* 0x000000013b3ba824 */ /* 0x100fe400078e0a00 */
[--C-:B------:R-:W-:Y:S01]  /*2350*/  @!P1 IMAD.IADD R7, R7, 0x1, -R0.reuse ;  /* 0x0000000107079824 */ /* 0x100fe200078e0a00 */
[C---:B------:R-:W-:Y:S01]  /*2360*/  ISETP.GT.U32.AND P1, PT, R0.reuse, R53, PT ;  /* 0x000000350000720c */ /* 0x040fe20003f24070 */
[----:B------:R-:W-:Y:S01]  /*2370*/  @!P4 IMAD.IADD R57, R57, 0x1, -R0 ;  /* 0x000000013939c824 */ /* 0x000fe200078e0a00 */
[C---:B------:R-:W-:Y:S01]  /*2380*/  ISETP.GT.U32.AND P5, PT, R0.reuse, R59, PT ;  /* 0x0000003b0000720c */ /* 0x040fe20003fa4070 */
[----:B------:R-:W-:Y:S01]  /*2390*/  @!P6 IMAD.MOV R47, RZ, RZ, -R47 ;  /* 0x000000ffff2fe224 */ /* 0x000fe200078e0a2f */
[C---:B------:R-:W-:Y:S01]  /*23a0*/  ISETP.GT.U32.AND P6, PT, R0.reuse, R55, PT ;  /* 0x000000370000720c */ /* 0x040fe20003fc4070 */
[----:B------:R-:W-:Y:S01]  /*23b0*/  @!P3 IMAD.MOV R49, RZ, RZ, -R49 ;  /* 0x000000ffff31b224 */ /* 0x000fe200078e0a31 */
[C---:B------:R-:W-:Y:S01]  /*23c0*/  ISETP.GT.U32.AND P4, PT, R0.reuse, R7, PT ;  /* 0x000000070000720c */ /* 0x040fe20003f84070 */
[----:B------:R-:W-:Y:S01]  /*23d0*/  IMAD.MOV R26, RZ, RZ, -R26 ;  /* 0x000000ffff1a7224 */ /* 0x000fe200078e0a1a */
[----:B------:R-:W-:Y:S01]  /*23e0*/  ISETP.GT.U32.AND P3, PT, R0, R57, PT ;  /* 0x000000390000720c */ /* 0x000fe20003f64070 */
[----:B------:R-:W-:-:S02]  /*23f0*/  IMAD R61, R5, 0x80, R12 ;  /* 0x00000080053d7824 */ /* 0x000fc400078e020c */
[----:B------:R-:W-:Y:S02]  /*2400*/  IMAD R6, R63, R26, R20 ;  /* 0x0000001a3f067224 */ /* 0x000fe400078e0214 */
[--C-:B------:R-:W-:Y:S01]  /*2410*/  @!P1 IMAD.IADD R53, R53, 0x1, -R0.reuse ;  /* 0x0000000135359824 */ /* 0x100fe200078e0a00 */
[----:B------:R-:W-:Y:S01]  /*2420*/  ISETP.GE.AND P1, PT, R32, RZ, PT ;  /* 0x000000ff2000720c */ /* 0x000fe20003f26270 */
[--C-:B------:R-:W-:Y:S01]  /*2430*/  @!P5 IMAD.IADD R59, R59, 0x1, -R0.reuse ;  /* 0x000000013b3bd824 */ /* 0x100fe200078e0a00 */
[----:B------:R-:W-:Y:S01]  /*2440*/  ISETP.GT.U32.AND P2, PT, R63, R6, PT ;  /* 0x000000063f00720c */ /* 0x000fe20003f44070 */
[--C-:B------:R-:W-:Y:S01]  /*2450*/  @!P6 IMAD.IADD R55, R55, 0x1, -R0.reuse ;  /* 0x000000013737e824 */ /* 0x100fe200078e0a00 */
[----:B------:R-:W-:Y:S01]  /*2460*/  ISETP.GE.AND P6, PT, R34, RZ, PT ;  /* 0x000000ff2200720c */ /* 0x000fe20003fc6270 */
[--C-:B------:R-:W-:Y:S01]  /*2470*/  @!P4 IMAD.IADD R7, R7, 0x1, -R0.reuse ;  /* 0x000000010707c824 */ /* 0x100fe200078e0a00 */
[----:B------:R-:W-:Y:S01]  /*2480*/  ISETP.GE.AND P5, PT, R36, RZ, PT ;  /* 0x000000ff2400720c */ /* 0x000fe20003fa6270 */
[----:B------:R-:W-:Y:S01]  /*2490*/  @!P3 IMAD.IADD R57, R57, 0x1, -R0 ;  /* 0x000000013939b824 */ /* 0x000fe200078e0a00 */
[----:B------:R-:W-:Y:S01]  /*24a0*/  ISETP.GE.AND P4, PT, R22, RZ, PT ;  /* 0x000000ff1600720c */ /* 0x000fe20003f86270 */
[----:B------:R-:W-:Y:S01]  /*24b0*/  IMAD R5, R5, 0x110, RZ ;  /* 0x0000011005057824 */ /* 0x000fe200078e02ff */
[----:B------:R-:W-:Y:S01]  /*24c0*/  ISETP.GE.AND P3, PT, R24, RZ, PT ;  /* 0x000000ff1800720c */ /* 0x000fe20003f66270 */
[----:B------:R-:W-:Y:S01]  /*24d0*/  @!P0 IMAD.MOV R59, RZ, RZ, -R59 ;  /* 0x000000ffff3b8224 */ /* 0x000fe200078e0a3b */
[----:B------:R-:W-:Y:S01]  /*24e0*/  ISETP.NE.AND P0, PT, RZ, c[0x0][0x178], PT ;  /* 0x00005e00ff007a0c */ /* 0x000fe20003f05270 */
[----:B------:R-:W-:Y:S01]  /*24f0*/  @!P1 IMAD.MOV R51, RZ, RZ, -R51 ;  /* 0x000000ffff339224 */ /* 0x000fe200078e0a33 */
[----:B------:R-:W-:Y:S01]  /*2500*/  LOP3.LUT R5, R5, R4, RZ, 0x3c, !PT ;  /* 0x0000000405057212 */ /* 0x000fe200078e3cff */
[----:B------:R-:W-:Y:S01]  /*2510*/  IMAD.SHL.U32 R4, R38, 0x80, RZ ;  /* 0x0000008026047824 */ /* 0x000fe200078e00ff */
[----:B------:R-:W-:Y:S01]  /*2520*/  ISETP.NE.AND P1, PT, RZ, c[0x0][0x17c], PT ;  /* 0x00005f00ff007a0c */ /* 0x000fe20003f25270 */
[----:B------:R-:W-:-:S02]  /*2530*/  @!P2 IMAD.IADD R6, R6, 0x1, -R63 ;  /* 0x000000010606a824 */ /* 0x000fc400078e0a3f */
[----:B------:R-:W-:Y:S01]  /*2540*/  @!P6 IMAD.MOV R53, RZ, RZ, -R53 ;  /* 0x000000ffff35e224 */ /* 0x000fe200078e0a35 */
[----:B------:R-:W-:Y:S01]  /*2550*/  LOP3.LUT R0, R5, 0x800, R4, 0xf8, !PT ;  /* 0x0000080005007812 */ /* 0x000fe200078ef804 */
[----:B------:R-:W-:Y:S01]  /*2560*/  @!P5 IMAD.MOV R55, RZ, RZ, -R55 ;  /* 0x000000ffff37d224 */ /* 0x000fe200078e0a37 */
[----:B------:R-:W-:Y:S01]  /*2570*/  LOP3.LUT R5, RZ, c[0x0][0x17c], RZ, 0x33, !PT ;  /* 0x00005f00ff057a12 */ /* 0x000fe200078e33ff */
[----:B------:R-:W-:Y:S01]  /*2580*/  @!P4 IMAD.MOV R7, RZ, RZ, -R7 ;  /* 0x000000ffff07c224 */ /* 0x000fe200078e0a07 */
[----:B------:R-:W-:Y:S01]  /*2590*/  ISETP.GT.U32.AND P2, PT, R63, R6, PT ;  /* 0x000000063f00720c */ /* 0x000fe20003f44070 */
[----:B------:R-:W-:Y:S01]  /*25a0*/  @!P3 IMAD.MOV R57, RZ, RZ, -R57 ;  /* 0x000000ffff39b224 */ /* 0x000fe200078e0a39 */
[----:B------:R-:W-:Y:S01]  /*25b0*/  SEL R8, R5, R8, !P1 ;  /* 0x0000000805087207 */ /* 0x000fe20004800000 */
[----:B------:R-:W-:Y:S01]  /*25c0*/  IMAD.IADD R176, R61, 0x1, R176 ;  /* 0x000000013db07824 */ /* 0x000fe200078e02b0 */
[----:B------:R-:W-:Y:S01]  /*25d0*/  SEL R10, R5, R10, !P1 ;  /* 0x0000000a050a7207 */ /* 0x000fe20004800000 */
[----:B------:R-:W-:Y:S01]  /*25e0*/  IMAD R227, R209, c[0x0][0x188], RZ ;  /* 0x00006200d1e37a24 */ /* 0x000fe200078e02ff */
[C---:B------:R-:W-:Y:S01]  /*25f0*/  SEL R9, R5.reuse, R9, !P1 ;  /* 0x0000000905097207 */ /* 0x040fe20004800000 */
[----:B------:R-:W-:Y:S01]  /*2600*/  IMAD R8, R8, c[0x0][0x190], RZ ;  /* 0x0000640008087a24 */ /* 0x000fe200078e02ff */
[C---:B------:R-:W-:Y:S01]  /*2610*/  SEL R11, R5.reuse, R11, !P1 ;  /* 0x0000000b050b7207 */ /* 0x040fe20004800000 */
[----:B------:R-:W-:Y:S01]  /*2620*/  IMAD R10, R10, c[0x0][0x190], RZ ;  /* 0x000064000a0a7a24 */ /* 0x000fe200078e02ff */
[----:B------:R-:W-:Y:S01]  /*2630*/  SEL R14, R5, R14, !P1 ;  /* 0x0000000e050e7207 */ /* 0x000fe20004800000 */
[----:B------:R-:W-:Y:S01]  /*2640*/  IMAD R9, R9, c[0x0][0x190], RZ ;  /* 0x0000640009097a24 */ /* 0x000fe200078e02ff */
[C---:B------:R-:W-:Y:S01]  /*2650*/  SEL R15, R5.reuse, R15, !P1 ;  /* 0x0000000f050f7207 */ /* 0x040fe20004800000 */
[----:B------:R-:W-:Y:S01]  /*2660*/  @!P2 IMAD.IADD R6, R6, 0x1, -R63 ;  /* 0x000000010606a824 */ /* 0x000fe200078e0a3f */
[----:B------:R-:W-:Y:S01]  /*2670*/  SEL R17, R5, R17, !P1 ;  /* 0x0000001105117207 */ /* 0x000fe20004800000 */
[----:B------:R-:W-:Y:S01]  /*2680*/  IMAD R11, R11, c[0x0][0x190], RZ ;  /* 0x000064000b0b7a24 */ /* 0x000fe200078e02ff */
[----:B------:R-:W-:Y:S01]  /*2690*/  SEL R19, R5, R19, !P1 ;  /* 0x0000001305137207 */ /* 0x000fe20004800000 */
[----:B------:R-:W-:Y:S01]  /*26a0*/  IMAD R15, R15, c[0x0][0x190], RZ ;  /* 0x000064000f0f7a24 */ /* 0x000fe200078e02ff */
[C---:B------:R-:W-:Y:S01]  /*26b0*/  SEL R21, R5.reuse, R21, !P1 ;  /* 0x0000001505157207 */ /* 0x040fe20004800000 */
[----:B------:R-:W-:Y:S01]  /*26c0*/  IMAD R14, R14, c[0x0][0x190], RZ ;  /* 0x000064000e0e7a24 */ /* 0x000fe200078e02ff */
[----:B------:R-:W-:Y:S01]  /*26d0*/  SEL R16, R5, R16, !P1 ;  /* 0x0000001005107207 */ /* 0x000fe20004800000 */
[----:B------:R-:W-:Y:S01]  /*26e0*/  IMAD R17, R17, c[0x0][0x190], RZ ;  /* 0x0000640011117a24 */ /* 0x000fe200078e02ff */
        /* <DEDUP_REMOVED lines=44> */
[----:B------:R-:W-:Y:S01]  /*29b0*/  ISETP.GE.AND P1, PT, R186, RZ, PT ;  /* 0x000000ffba00720c */ /* 0x000fe20003f26270 */
[----:B------:R-:W-:Y:S01]  /*29c0*/  IMAD R7, R7, c[0x0][0x190], RZ ;  /* 0x0000640007077a24 */ /* 0x000fe200078e02ff */
[----:B------:R-:W-:Y:S01]  /*29d0*/  LEA R173, P2, R8, c[0x0][0x168], 0x1 ;  /* 0x00005a0008ad7a11 */ /* 0x000fe200078408ff */
[----:B------:R-:W-:Y:S01]  /*29e0*/  IMAD R52, R5, c[0x0][0x190], RZ ;  /* 0x0000640005347a24 */ /* 0x000fe200078e02ff */
[----:B------:R-:W-:Y:S01]  /*29f0*/  LEA R171, P3, R10, c[0x0][0x168], 0x1 ;  /* 0x00005a000aab7a11 */ /* 0x000fe200078608ff */
[----:B------:R-:W-:Y:S01]  /*2a00*/  IMAD R57, R57, c[0x0][0x190], RZ ;  /* 0x0000640039397a24 */ /* 0x000fe200078e02ff */
[----:B------:R-:W-:Y:S01]  /*2a10*/  LEA R169, P4, R9, c[0x0][0x168], 0x1 ;  /* 0x00005a0009a97a11 */ /* 0x000fe200078808ff */
[----:B------:R-:W-:Y:S01]  /*2a20*/  IMAD R226, R210, c[0x0][0x188], RZ ;  /* 0x00006200d2e27a24 */ /* 0x000fe200078e02ff */
[----:B------:R-:W-:Y:S01]  /*2a30*/  LEA R167, P5, R11, c[0x0][0x168], 0x1 ;  /* 0x00005a000ba77a11 */ /* 0x000fe200078a08ff */
[----:B------:R-:W-:Y:S01]  /*2a40*/  IMAD R225, R211, c[0x0][0x188], RZ ;  /* 0x00006200d3e17a24 */ /* 0x000fe200078e02ff */
[----:B------:R-:W-:Y:S01]  /*2a50*/  LEA.HI.X.SX32 R172, R8, c[0x0][0x16c], 0x1, P2 ;  /* 0x00005b0008ac7a11 */ /* 0x000fe200010f0eff */
[----:B------:R-:W-:Y:S01]  /*2a60*/  IMAD R224, R212, c[0x0][0x188], RZ ;  /* 0x00006200d4e07a24 */ /* 0x000fe200078e02ff */
[----:B------:R-:W-:Y:S01]  /*2a70*/  LEA.HI.X.SX32 R170, R10, c[0x0][0x16c], 0x1, P3 ;  /* 0x00005b000aaa7a11 */ /* 0x000fe200018f0eff */
[----:B------:R-:W-:Y:S01]  /*2a80*/  @!P1 IMAD.MOV R6, RZ, RZ, -R6 ;  /* 0x000000ffff069224 */ /* 0x000fe200078e0a06 */
[----:B------:R-:W-:Y:S01]  /*2a90*/  @!P0 LOP3.LUT R6, RZ, c[0x0][0x178], RZ, 0x33, !PT ;  /* 0x00005e00ff068a12 */ /* 0x000fe200078e33ff */
[----:B------:R-:W-:Y:S01]  /*2aa0*/  IMAD R223, R213, c[0x0][0x188], RZ ;  /* 0x00006200d5df7a24 */ /* 0x000fe200078e02ff */
[----:B------:R-:W-:Y:S01]  /*2ab0*/  LEA R159, P0, R15, c[0x0][0x168], 0x1 ;  /* 0x00005a000f9f7a11 */ /* 0x000fe200078008ff */
[----:B------:R-:W-:Y:S01]  /*2ac0*/  IMAD R222, R214, c[0x0][0x188], RZ ;  /* 0x00006200d6de7a24 */ /* 0x000fe200078e02ff */
[----:B------:R-:W-:Y:S01]  /*2ad0*/  LEA.HI.X.SX32 R168, R9, c[0x0][0x16c], 0x1, P4 ;  /* 0x00005b0009a87a11 */ /* 0x000fe200020f0eff */
[----:B------:R-:W-:Y:S01]  /*2ae0*/  IMAD R6, R6, c[0x0][0x184], RZ ;  /* 0x0000610006067a24 */ /* 0x000fe200078e02ff */
[----:B------:R-:W-:Y:S01]  /*2af0*/  LEA.HI.X.SX32 R166, R11, c[0x0][0x16c], 0x1, P5 ;  /* 0x00005b000ba67a11 */ /* 0x000fe200028f0eff */
[----:B------:R-:W-:Y:S01]  /*2b00*/  IMAD R221, R215, c[0x0][0x188], RZ ;  /* 0x00006200d7dd7a24 */ /* 0x000fe200078e02ff */
[----:B------:R-:W-:Y:S01]  /*2b10*/  LEA R165, P6, R14, c[0x0][0x168], 0x1 ;  /* 0x00005a000ea57a11 */ /* 0x000fe200078c08ff */
[----:B------:R-:W-:Y:S01]  /*2b20*/  IMAD R220, R216, c[0x0][0x188], RZ ;  /* 0x00006200d8dc7a24 */ /* 0x000fe200078e02ff */
[----:B------:R-:W-:Y:S01]  /*2b30*/  LEA R4, P1, R6, c[0x0][0x160], 0x1 ;  /* 0x0000580006047a11 */ /* 0x000fe200078208ff */
[----:B------:R-:W-:Y:S01]  /*2b40*/  IMAD R219, R217, c[0x0][0x188], RZ ;  /* 0x00006200d9db7a24 */ /* 0x000fe200078e02ff */
[----:B------:R-:W-:Y:S01]  /*2b50*/  LEA R151, P2, R19, c[0x0][0x168], 0x1 ;  /* 0x00005a0013977a11 */ /* 0x000fe200078408ff */
[----:B------:R-:W-:Y:S01]  /*2b60*/  IMAD.SHL.U32 R180, R180, 0x40, RZ ;  /* 0x00000040b4b47824 */ /* 0x000fe200078e00ff */
[----:B------:R-:W-:Y:S01]  /*2b70*/  LEA.HI.X.SX32 R5, R6, c[0x0][0x164], 0x1, P1 ;  /* 0x0000590006057a11 */ /* 0x000fe200008f0eff */
[----:B------:R-:W-:Y:S01]  /*2b80*/  IMAD.SHL.U32 R252, R252, 0x40, RZ ;  /* 0x00000040fcfc7824 */ /* 0x000fe200078e00ff */
[----:B------:R-:W-:Y:S01]  /*2b90*/  LEA R157, P1, R17, c[0x0][0x168], 0x1 ;  /* 0x00005a00119d7a11 */ /* 0x000fe200078208ff */
[----:B------:R-:W-:Y:S01]  /*2ba0*/  IMAD R178, R251, c[0x0][0x18c], RZ ;  /* 0x00006300fbb27a24 */ /* 0x000fe200078e02ff */
[----:B------:R-:W-:-:S02]  /*2bb0*/  LEA R149, P3, R21, c[0x0][0x168], 0x1 ;  /* 0x00005a0015957a11 */ /* 0x000fc400078608ff */
[----:B------:R-:W-:Y:S02]  /*2bc0*/  LEA R51, P4, R16, c[0x0][0x168], 0x1 ;  /* 0x00005a0010337a11 */ /* 0x000fe400078808ff */
[----:B------:R-:W-:Y:S02]  /*2bd0*/  LEA R48, P5, R23, c[0x0][0x168], 0x1 ;  /* 0x00005a0017307a11 */ /* 0x000fe400078a08ff */
[----:B------:R-:W-:Y:S02]  /*2be0*/  LEA.HI.X.SX32 R158, R15, c[0x0][0x16c], 0x1, P0 ;  /* 0x00005b000f9e7a11 */ /* 0x000fe400000f0eff */
[----:B------:R-:W-:Y:S02]  /*2bf0*/  LEA.HI.X.SX32 R164, R14, c[0x0][0x16c], 0x1, P6 ;  /* 0x00005b000ea47a11 */ /* 0x000fe400030f0eff */
[----:B------:R-:W-:Y:S02]  /*2c00*/  LEA R44, P0, R27, c[0x0][0x168], 0x1 ;  /* 0x00005a001b2c7a11 */ /* 0x000fe400078008ff */
[----:B------:R-:W-:-:S02]  /*2c10*/  LEA.HI.X.SX32 R156, R17, c[0x0][0x16c], 0x1, P1 ;  /* 0x00005b00119c7a11 */ /* 0x000fc400008f0eff */
[----:B------:R-:W-:Y:S02]  /*2c20*/  LEA.HI.X.SX32 R150, R19, c[0x0][0x16c], 0x1, P2 ;  /* 0x00005b0013967a11 */ /* 0x000fe400010f0eff */
[----:B------:R-:W-:Y:S02]  /*2c30*/  LEA.HI.X.SX32 R148, R21, c[0x0][0x16c], 0x1, P3 ;  /* 0x00005b0015947a11 */ /* 0x000fe400018f0eff */
[----:B------:R-:W-:Y:S02]  /*2c40*/  LEA.HI.X.SX32 R50, R16, c[0x0][0x16c], 0x1, P4 ;  /* 0x00005b0010327a11 */ /* 0x000fe400020f0eff */
[----:B------:R-:W-:Y:S02]  /*2c50*/  LEA.HI.X.SX32 R49, R23, c[0x0][0x16c], 0x1, P5 ;  /* 0x00005b0017317a11 */ /* 0x000fe400028f0eff */
[----:B------:R-:W-:Y:S02]  /*2c60*/  LEA R47, P6, R25, c[0x0][0x168], 0x1 ;  /* 0x00005a00192f7a11 */ /* 0x000fe400078c08ff */
[----:B------:R-:W-:-:S02]  /*2c70*/  LEA R42, P1, R29, c[0x0][0x168], 0x1 ;  /* 0x00005a001d2a7a11 */ /* 0x000fc400078208ff */
[----:B------:R-:W-:Y:S02]  /*2c80*/  LEA R41, P2, R18, c[0x0][0x168], 0x1 ;  /* 0x00005a0012297a11 */ /* 0x000fe400078408ff */
[----:B------:R-:W-:Y:S02]  /*2c90*/  LEA R39, P3, R38, c[0x0][0x168], 0x1 ;  /* 0x00005a0026277a11 */ /* 0x000fe400078608ff */
[----:B------:R-:W-:Y:S02]  /*2ca0*/  LEA R79, P4, R78, c[0x0][0x168], 0x1 ;  /* 0x00005a004e4f7a11 */ /* 0x000fe400078808ff */
[----:B------:R-:W-:Y:S02]  /*2cb0*/  LEA R37, P5, R36, c[0x0][0x168], 0x1 ;  /* 0x00005a0024257a11 */ /* 0x000fe400078a08ff */
[----:B------:R-:W-:Y:S02]  /*2cc0*/  LEA.HI.X.SX32 R45, R27, c[0x0][0x16c], 0x1, P0 ;  /* 0x00005b001b2d7a11 */ /* 0x000fe400000f0eff */
[----:B------:R-:W-:-:S02]  /*2cd0*/  LEA.HI.X.SX32 R46, R25, c[0x0][0x16c], 0x1, P6 ;  /* 0x00005b00192e7a11 */ /* 0x000fc400030f0eff */
[----:B------:R-:W-:Y:S02]  /*2ce0*/  LEA R33, P0, R32, c[0x0][0x168], 0x1 ;  /* 0x00005a0020217a11 */ /* 0x000fe400078008ff */
[----:B------:R-:W-:Y:S02]  /*2cf0*/  LEA.HI.X.SX32 R43, R29, c[0x0][0x16c], 0x1, P1 ;  /* 0x00005b001d2b7a11 */ /* 0x000fe400008f0eff */
[----:B------:R-:W-:Y:S02]  /*2d00*/  LEA.HI.X.SX32 R40, R18, c[0x0][0x16c], 0x1, P2 ;  /* 0x00005b0012287a11 */ /* 0x000fe400010f0eff */
[----:B------:R-:W-:Y:S02]  /*2d10*/  LEA.HI.X.SX32 R38, R38, c[0x0][0x16c], 0x1, P3 ;  /* 0x00005b0026267a11 */ /* 0x000fe400018f0eff */
[----:B------:R-:W-:Y:S02]  /*2d20*/  LEA.HI.X.SX32 R78, R78, c[0x0][0x16c], 0x1, P4 ;  /* 0x00005b004e4e7a11 */ /* 0x000fe400020f0eff */
[----:B------:R-:W-:-:S02]  /*2d30*/  LEA.HI.X.SX32 R36, R36, c[0x0][0x16c], 0x1, P5 ;  /* 0x00005b0024247a11 */ /* 0x000fc400028f0eff */
[----:B------:R-:W-:Y:S02]  /*2d40*/  LEA R35, P6, R34, c[0x0][0x168], 0x1 ;  /* 0x00005a0022237a11 */ /* 0x000fe400078c08ff */
[----:B------:R-:W-:Y:S02]  /*2d50*/  LEA R31, P1, R30, c[0x0][0x168], 0x1 ;  /* 0x00005a001e1f7a11 */ /* 0x000fe400078208ff */
[----:B------:R-:W-:Y:S02]  /*2d60*/  LEA R29, P2, R13, c[0x0][0x168], 0x1 ;  /* 0x00005a000d1d7a11 */ /* 0x000fe400078408ff */
[----:B------:R-:W-:Y:S02]  /*2d70*/  LEA R27, P3, R26, c[0x0][0x168], 0x1 ;  /* 0x00005a001a1b7a11 */ /* 0x000fe400078608ff */
[----:B------:R-:W-:Y:S02]  /*2d80*/  LEA R25, P4, R24, c[0x0][0x168], 0x1 ;  /* 0x00005a0018197a11 */ /* 0x000fe400078808ff */
[----:B------:R-:W-:-:S02]  /*2d90*/  LEA R23, P5, R22, c[0x0][0x168], 0x1 ;  /* 0x00005a0016177a11 */ /* 0x000fc400078a08ff */
[----:B------:R-:W-:Y:S02]  /*2da0*/  LEA.HI.X.SX32 R32, R32, c[0x0][0x16c], 0x1, P0 ;  /* 0x00005b0020207a11 */ /* 0x000fe400000f0eff */
[----:B------:R-:W-:Y:S02]  /*2db0*/  LEA.HI.X.SX32 R34, R34, c[0x0][0x16c], 0x1, P6 ;  /* 0x00005b0022227a11 */ /* 0x000fe400030f0eff */
[----:B------:R-:W-:Y:S02]  /*2dc0*/  LEA R19, P0, R12, c[0x0][0x168], 0x1 ;  /* 0x00005a000c137a11 */ /* 0x000fe400078008ff */
[----:B------:R-:W-:Y:S02]  /*2dd0*/  LEA.HI.X.SX32 R30, R30, c[0x0][0x16c], 0x1, P1 ;  /* 0x00005b001e1e7a11 */ /* 0x000fe400008f0eff */
[----:B------:R-:W-:Y:S02]  /*2de0*/  LEA.HI.X.SX32 R28, R13, c[0x0][0x16c], 0x1, P2 ;  /* 0x00005b000d1c7a11 */ /* 0x000fe400010f0eff */
[----:B------:R-:W-:-:S02]  /*2df0*/  LEA.HI.X.SX32 R26, R26, c[0x0][0x16c], 0x1, P3 ;  /* 0x00005b001a1a7a11 */ /* 0x000fc400018f0eff */
[----:B------:R-:W-:Y:S02]  /*2e00*/  LEA.HI.X.SX32 R24, R24, c[0x0][0x16c], 0x1, P4 ;  /* 0x00005b0018187a11 */ /* 0x000fe400020f0eff */
[----:B------:R-:W-:Y:S02]  /*2e10*/  LEA.HI.X.SX32 R22, R22, c[0x0][0x16c], 0x1, P5 ;  /* 0x00005b0016167a11 */ /* 0x000fe400028f0eff */
[----:B------:R-:W-:Y:S02]  /*2e20*/  LEA R21, P6, R20, c[0x0][0x168], 0x1 ;  /* 0x00005a0014157a11 */ /* 0x000fe400078c08ff */
[----:B------:R-:W-:Y:S02]  /*2e30*/  LEA R58, P1, R53, c[0x0][0x168], 0x1 ;  /* 0x00005a00353a7a11 */ /* 0x000fe400078208ff */
[----:B------:R-:W-:Y:S02]  /*2e40*/  LEA R14, P2, R55, c[0x0][0x168], 0x1 ;  /* 0x00005a00370e7a11 */ /* 0x000fe400078408ff */
[----:B------:R-:W-:-:S02]  /*2e50*/  LEA R56, P3, R7, c[0x0][0x168], 0x1 ;  /* 0x00005a0007387a11 */ /* 0x000fc400078608ff */
[----:B------:R-:W-:Y:S02]  /*2e60*/  LEA R10, P4, R57, c[0x0][0x168], 0x1 ;  /* 0x00005a00390a7a11 */ /* 0x000fe400078808ff */
[----:B------:R-:W-:Y:S02]  /*2e70*/  LEA R8, P5, R52, c[0x0][0x168], 0x1 ;  /* 0x00005a0034087a11 */ /* 0x000fe400078a08ff */
[----:B------:R-:W-:Y:S02]  /*2e80*/  LEA.HI.X.SX32 R18, R12, c[0x0][0x16c], 0x1, P0 ;  /* 0x00005b000c127a11 */ /* 0x000fe400000f0eff */
[----:B------:R-:W-:Y:S02]  /*2e90*/  LOP3.LUT R177, R176, 0x40, RZ, 0x3c, !PT ;  /* 0x00000040b0b17812 */ /* 0x000fe400078e3cff */
[----:B------:R-:W-:Y:S02]  /*2ea0*/  LOP3.LUT R182, R0, 0x40, RZ, 0x3c, !PT ;  /* 0x0000004000b67812 */ /* 0x000fe400078e3cff */
[----:B------:R-:W-:-:S02]  /*2eb0*/  LEA.HI.X.SX32 R20, R20, c[0x0][0x16c], 0x1, P6 ;  /* 0x00005b0014147a11 */ /* 0x000fc400030f0eff */
[----:B------:R-:W-:Y:S02]  /*2ec0*/  LEA.HI.X.SX32 R16, R53, c[0x0][0x16c], 0x1, P1 ;  /* 0x00005b0035107a11 */ /* 0x000fe400008f0eff */
[----:B------:R-:W-:Y:S02]  /*2ed0*/  LEA.HI.X.SX32 R15, R55, c[0x0][0x16c], 0x1, P2 ;  /* 0x00005b00370f7a11 */ /* 0x000fe400010f0eff */
[----:B------:R-:W-:Y:S02]  /*2ee0*/  LEA.HI.X.SX32 R12, R7, c[0x0][0x16c], 0x1, P3 ;  /* 0x00005b00070c7a11 */ /* 0x000fe400018f0eff */
[----:B------:R-:W-:Y:S02]  /*2ef0*/  LEA.HI.X.SX32 R11, R57, c[0x0][0x16c], 0x1, P4 ;  /* 0x00005b00390b7a11 */ /* 0x000fe400020f0eff */
[----:B------:R-:W-:Y:S02]  /*2f00*/  LEA.HI.X.SX32 R9, R52, c[0x0][0x16c], 0x1, P5 ;  /* 0x00005b0034097a11 */ /* 0x000fe400028f0eff */
.L_x_3:
[----:B------:R-:W-:Y:S01]  /*2f10*/  ISETP.GE.AND P0, PT, R174, UR4, PT ;  /* 0x00000004ae007c0c */ /* 0x000fe2000bf06270 */
[----:B------:R-:W-:Y:S01]  /*2f20*/  IMAD.WIDE R6, R250, 0x2, R4 ;  /* 0x00000002fa067825 */ /* 0x000fe200078e0204 */
[----:B------:R-:W-:-:S02]  /*2f30*/  PRMT R13, RZ, 0x7610, R13 ;  /* 0x00007610ff0d7816 */ /* 0x000fc4000000000d */
[----:B------:R-:W-:Y:S02]  /*2f40*/  ISETP.GE.AND P1, PT, R214, UR4, PT ;  /* 0x00000004d6007c0c */ /* 0x000fe4000bf26270 */
[----:B------:R-:W-:-:S07]  /*2f50*/  PRMT R57, RZ, 0x7610, R57 ;  /* 0x00007610ff397816 */ /* 0x000fce0000000039 */
[----:B------:R0:W2:Y:S01]  /*2f60*/  @!P0 LDG.E.U16 R13, [R6.64] ;  /* 0x00000006060d8981 */ /* 0x0000a2000c1e1500 */
[----:B------:R-:W-:Y:S01]  /*2f70*/  ISETP.GE.AND P0, PT, R210, UR4, PT ;  /* 0x00000004d2007c0c */ /* 0x000fe2000bf06270 */
[----:B0-----:R-:W-:-:S05]  /*2f80*/  IMAD.WIDE R6, R222, 0x2, R4 ;  /* 0x00000002de067825 */ /* 0x001fca00078e0204 */
[----:B------:R0:W3:Y:S01]  /*2f90*/  @!P1 LDG.E.U16 R57, [R6.64] ;  /* 0x0000000606399981 */ /* 0x0000e2000c1e1500 */
[----:B------:R-:W-:Y:S02]  /*2fa0*/  PRMT R17, RZ, 0x7610, R17 ;  /* 0x00007610ff117816 */ /* 0x000fe40000000011 */
[----:B------:R-:W-:Y:S01]  /*2fb0*/  ISETP.GE.AND P1, PT, R206, UR4, PT ;  /* 0x00000004ce007c0c */ /* 0x000fe2000bf26270 */
[----:B0-----:R-:W-:Y:S01]  /*2fc0*/  IMAD.WIDE R6, R226, 0x2, R4 ;  /* 0x00000002e2067825 */ /* 0x001fe200078e0204 */
[----:B------:R-:W-:-:S04]  /*2fd0*/  PRMT R59, RZ, 0x7610, R59 ;  /* 0x00007610ff3b7816 */ /* 0x000fc8000000003b */
[----:B------:R0:W4:Y:S01]  /*2fe0*/  @!P0 LDG.E.U16 R17, [R6.64] ;  /* 0x0000000606118981 */ /* 0x000122000c1e1500 */
[----:B------:R-:W-:Y:S01]  /*2ff0*/  ISETP.GE.AND P0, PT, R202, UR4, PT ;  /* 0x00000004ca007c0c */ /* 0x000fe2000bf06270 */
[----:B0-----:R-:W-:Y:S01]  /*3000*/  IMAD.WIDE R6, R230, 0x2, R4 ;  /* 0x00000002e6067825 */ /* 0x001fe200078e0204 */
[----:B------:R-:W-:-:S04]  /*3010*/  PRMT R60, RZ, 0x7610, R60 ;  /* 0x00007610ff3c7816 */ /* 0x000fc8000000003c */
[----:B------:R0:W5:Y:S01]  /*3020*/  @!P1 LDG.E.U16 R59, [R6.64] ;  /* 0x00000006063b9981 */ /* 0x000162000c1e1500 */
[----:B------:R-:W-:Y:S01]  /*3030*/  ISETP.GE.AND P1, PT, R198, UR4, PT ;  /* 0x00000004c6007c0c */ /* 0x000fe2000bf26270 */
[----:B0-----:R-:W-:Y:S01]  /*3040*/  IMAD.WIDE R6, R234, 0x2, R4 ;  /* 0x00000002ea067825 */ /* 0x001fe200078e0204 */
[----:B------:R-:W-:-:S04]  /*3050*/  PRMT R61, RZ, 0x7610, R61 ;  /* 0x00007610ff3d7816 */ /* 0x000fc8000000003d */
[----:B------:R0:W2:Y:S01]  /*3060*/  @!P0 LDG.E.U16 R60, [R6.64] ;  /* 0x00000006063c8981 */ /* 0x0000a2000c1e1500 */
[----:B------:R-:W-:Y:S02]  /*3070*/  ISETP.GE.AND P0, PT, R194, UR4, PT ;  /* 0x00000004c2007c0c */ /* 0x000fe4000bf06270 */
[----:B------:R-:W-:Y:S01]  /*3080*/  PRMT R62, RZ, 0x7610, R62 ;  /* 0x00007610ff3e7816 */ /* 0x000fe2000000003e */
[----:B0-----:R-:W-:-:S05]  /*3090*/  IMAD.WIDE R6, R238, 0x2, R4 ;  /* 0x00000002ee067825 */ /* 0x001fca00078e0204 */
        /* <DEDUP_REMOVED lines=40> */
[----:B------:R0:W3:Y:S01]  /*3320*/  @!P1 LDG.E.U16 R146, [R6.64] ;  /* 0x0000000606929981 */ /* 0x0000e2000c1e1500 */
[----:B------:R-:W-:Y:S02]  /*3330*/  ISETP.GE.AND P1, PT, R212, UR4, PT ;  /* 0x00000004d4007c0c */ /* 0x000fe4000bf26270 */
[----:B------:R-:W-:Y:S01]  /*3340*/  PRMT R144, RZ, 0x7610, R144 ;  /* 0x00007610ff907816 */ /* 0x000fe20000000090 */
[----:B0-----:R-:W-:-:S05]  /*3350*/  IMAD.WIDE R6, R220, 0x2, R4 ;  /* 0x00000002dc067825 */ /* 0x001fca00078e0204 */
[----:B------:R0:W4:Y:S01]  /*3360*/  @!P0 LDG.E.U16 R145, [R6.64] ;  /* 0x0000000606918981 */ /* 0x000122000c1e1500 */
[----:B------:R-:W-:Y:S02]  /*3370*/  ISETP.GE.AND P0, PT, R208, UR4, PT ;  /* 0x00000004d0007c0c */ /* 0x000fe4000bf06270 */
[----:B------:R-:W-:Y:S01]  /*3380*/  PRMT R143, RZ, 0x7610, R143 ;  /* 0x00007610ff8f7816 */ /* 0x000fe2000000008f */
[----:B0-----:R-:W-:-:S05]  /*3390*/  IMAD.WIDE R6, R224, 0x2, R4 ;  /* 0x00000002e0067825 */ /* 0x001fca00078e0204 */
[----:B------:R0:W5:Y:S01]  /*33a0*/  @!P1 LDG.E.U16 R144, [R6.64] ;  /* 0x0000000606909981 */ /* 0x000162000c1e1500 */
        /* <DEDUP_REMOVED lines=39> */
[----:B------:R0:W5:Y:S02]  /*3620*/  @!P1 LDG.E.U16 R76, [R6.64] ;  /* 0x00000006064c9981 */ /* 0x000164000c1e1500 */
[----:B0-----:R-:W-:-:S05]  /*3630*/  IMAD.WIDE R6, R237, 0x2, R4 ;  /* 0x00000002ed067825 */ /* 0x001fca00078e0204 */
[----:B------:R0:W5:Y:S01]  /*3640*/  @!P0 LDG.E.U16 R67, [R6.64] ;  /* 0x0000000606438981 */ /* 0x000162000c1e1500 */
[----:B------:R-:W-:Y:S02]  /*3650*/  ISETP.GE.AND P0, PT, R195, UR4, PT ;  /* 0x00000004c3007c0c */ /* 0x000fe4000bf06270 */
[----:B------:R-:W-:Y:S02]  /*3660*/  PRMT R66, RZ, 0x7610, R66 ;  /* 0x00007610ff427816 */ /* 0x000fe40000000042 */
[----:B------:R-:W-:Y:S01]  /*3670*/  ISETP.GE.AND P1, PT, R191, UR4, PT ;  /* 0x00000004bf007c0c */ /* 0x000fe2000bf26270 */
[----:B0-----:R-:W-:-:S08]  /*3680*/  IMAD.WIDE R6, R241, 0x2, R4 ;  /* 0x00000002f1067825 */ /* 0x001fd000078e0204 */
[----:B------:R0:W5:Y:S01]  /*3690*/  @!P0 LDG.E.U16 R66, [R6.64] ;  /* 0x0000000606428981 */ /* 0x000162000c1e1500 */
[----:B------:R-:W-:Y:S02]  /*36a0*/  ISETP.GE.AND P0, PT, R187, UR4, PT ;  /* 0x00000004bb007c0c */ /* 0x000fe4000bf06270 */
[----:B------:R-:W-:Y:S02]  /*36b0*/  PRMT R52, RZ, 0x7610, R52 ;  /* 0x00007610ff347816 */ /* 0x000fe40000000034 */
[----:B------:R-:W-:Y:S01]  /*36c0*/  PRMT R53, RZ, 0x7610, R53 ;  /* 0x00007610ff357816 */ /* 0x000fe20000000035 */
[----:B0-----:R-:W-:-:S05]  /*36d0*/  IMAD.WIDE R6, R245, 0x2, R4 ;  /* 0x00000002f5067825 */ /* 0x001fca00078e0204 */
[----:B------:R0:W5:Y:S01]  /*36e0*/  @!P1 LDG.E.U16 R52, [R6.64] ;  /* 0x0000000606349981 */ /* 0x000162000c1e1500 */
[----:B------:R-:W-:Y:S01]  /*36f0*/  ISETP.GE.AND P1, PT, R251, UR4, PT ;  /* 0x00000004fb007c0c */ /* 0x000fe2000bf26270 */
[----:B0-----:R-:W-:-:S05]  /*3700*/  IMAD.WIDE R6, R249, 0x2, R4 ;  /* 0x00000002f9067825 */ /* 0x001fca00078e0204 */
[----:B------:R0:W5:Y:S01]  /*3710*/  @!P0 LDG.E.U16 R53, [R6.64] ;  /* 0x0000000606358981 */ /* 0x000162000c1e1500 */
[----:B------:R-:W-:-:S03]  /*3720*/  PRMT R54, RZ, 0x7610, R54 ;  /* 0x00007610ff367816 */ /* 0x000fc60000000036 */
[----:B------:R-:W-:Y:S01]  /*3730*/  BAR.SYNC.DEFER_BLOCKING 0x0 ;  /* 0x0000000000007b1d */ /* 0x000fe20000010000 */
[----:B0-----:R-:W-:Y:S02]  /*3740*/  IMAD.MOV.U32 R6, RZ, RZ, R8 ;  /* 0x000000ffff067224 */ /* 0x001fe400078e0008 */
[----:B------:R-:W-:-:S04]  /*3750*/  IMAD.MOV.U32 R7, RZ, RZ, R9 ;  /* 0x000000ffff077224 */ /* 0x000fc800078e0009 */
[----:B------:R-:W-:Y:S01]  /*3760*/  IMAD.WIDE R8, R178, 0x2, R6 ;  /* 0x00000002b2087825 */ /* 0x000fe200078e0206 */
[----:B------:R-:W-:-:S04]  /*3770*/  PRMT R55, RZ, 0x7610, R55 ;  /* 0x00007610ff377816 */ /* 0x000fc80000000037 */
[----:B------:R0:W5:Y:S02]  /*3780*/  @!P1 LDG.E.U16 R54, [R8.64] ;  /* 0x0000000608369981 */ /* 0x000164000c1e1500 */
[----:B0-----:R-:W-:Y:S02]  /*3790*/  IMAD.MOV.U32 R8, RZ, RZ, R10 ;  /* 0x000000ffff087224 */ /* 0x001fe400078e000a */
[----:B------:R-:W-:-:S04]  /*37a0*/  IMAD.MOV.U32 R9, RZ, RZ, R11 ;  /* 0x000000ffff097224 */ /* 0x000fc800078e000b */
[----:B------:R-:W-:Y:S01]  /*37b0*/  IMAD.WIDE R10, R178, 0x2, R8 ;  /* 0x00000002b20a7825 */ /* 0x000fe200078e0208 */
[----:B--2---:R0:W-:Y:S04]  /*37c0*/  STS.U16 [R3], R13 ;  /* 0x0000000d03007388 */ /* 0x0041e80000000400 */
[----:B------:R1:W2:Y:S02]  /*37d0*/  @!P1 LDG.E.U16 R55, [R10.64] ;  /* 0x000000060a379981 */ /* 0x0002a4000c1e1500 */
[--C-:B-1----:R-:W-:Y:S01]  /*37e0*/  IMAD.MOV.U32 R10, RZ, RZ, R56.reuse ;  /* 0x000000ffff0a7224 */ /* 0x102fe200078e0038 */
[----:B------:R-:W-:Y:S01]  /*37f0*/  PRMT R56, RZ, 0x7610, R56 ;  /* 0x00007610ff387816 */ /* 0x000fe20000000038 */
[----:B------:R-:W-:-:S04]  /*3800*/  IMAD.MOV.U32 R11, RZ, RZ, R12 ;  /* 0x000000ffff0b7224 */ /* 0x000fc800078e000c */
[----:B0-----:R-:W-:Y:S01]  /*3810*/  IMAD.WIDE R12, R178, 0x2, R10 ;  /* 0x00000002b20c7825 */ /* 0x001fe200078e020a */
[----:B---3--:R0:W-:Y:S04]  /*3820*/  STS.U16 [R3+0x800], R57 ;  /* 0x0008003903007388 */ /* 0x0081e80000000400 */
[----:B------:R1:W3:Y:S01]  /*3830*/  @!P1 LDG.E.U16 R56, [R12.64] ;  /* 0x000000060c389981 */ /* 0x0002e2000c1e1500 */
[----:B0-----:R-:W-:Y:S01]  /*3840*/  PRMT R57, RZ, 0x7610, R57 ;  /* 0x00007610ff397816 */ /* 0x001fe20000000039 */
[----:B-1----:R-:W-:Y:S02]  /*3850*/  IMAD.MOV.U32 R12, RZ, RZ, R14 ;  /* 0x000000ffff0c7224 */ /* 0x002fe400078e000e */
[----:B------:R-:W-:-:S04]  /*3860*/  IMAD.MOV.U32 R13, RZ, RZ, R15 ;  /* 0x000000ffff0d7224 */ /* 0x000fc800078e000f */
[----:B------:R-:W-:Y:S01]  /*3870*/  IMAD.WIDE R14, R178, 0x2, R12 ;  /* 0x00000002b20e7825 */ /* 0x000fe200078e020c */
[----:B----4-:R0:W-:Y:S04]  /*3880*/  STS.U16 [R3+0x1000], R17 ;  /* 0x0010001103007388 */ /* 0x0101e80000000400 */
[----:B------:R1:W4:Y:S02]  /*3890*/  @!P1 LDG.E.U16 R57, [R14.64] ;  /* 0x000000060e399981 */ /* 0x000324000c1e1500 */
[--C-:B-1----:R-:W-:Y:S01]  /*38a0*/  IMAD.MOV.U32 R14, RZ, RZ, R58.reuse ;  /* 0x000000ffff0e7224 */ /* 0x102fe200078e003a */
[----:B------:R-:W-:Y:S01]  /*38b0*/  PRMT R58, RZ, 0x7610, R58 ;  /* 0x00007610ff3a7816 */ /* 0x000fe2000000003a */
[----:B------:R-:W-:-:S04]  /*38c0*/  IMAD.MOV.U32 R15, RZ, RZ, R16 ;  /* 0x000000ffff0f7224 */ /* 0x000fc800078e0010 */
[----:B0-----:R-:W-:Y:S01]  /*38d0*/  IMAD.WIDE R16, R178, 0x2, R14 ;  /* 0x00000002b2107825 */ /* 0x001fe200078e020e */
[----:B-----5:R0:W-:Y:S04]  /*38e0*/  STS.U16 [R3+0x1800], R59 ;  /* 0x0018003b03007388 */ /* 0x0201e80000000400 */
[----:B------:R1:W5:Y:S01]  /*38f0*/  @!P1 LDG.E.U16 R58, [R16.64] ;  /* 0x00000006103a9981 */ /* 0x000362000c1e1500 */
[----:B0-----:R-:W-:Y:S01]  /*3900*/  PRMT R59, RZ, 0x7610, R59 ;  /* 0x00007610ff3b7816 */ /* 0x001fe2000000003b */
[----:B-1----:R-:W-:Y:S02]  /*3910*/  IMAD.MOV.U32 R16, RZ, RZ, R19 ;  /* 0x000000ffff107224 */ /* 0x002fe400078e0013 */
[----:B------:R-:W-:-:S04]  /*3920*/  IMAD.MOV.U32 R17, RZ, RZ, R18 ;  /* 0x000000ffff117224 */ /* 0x000fc800078e0012 */
[----:B------:R-:W-:Y:S01]  /*3930*/  IMAD.WIDE R18, R178, 0x2, R16 ;  /* 0x00000002b2127825 */ /* 0x000fe200078e0210 */
[----:B------:R0:W-:Y:S04]  /*3940*/  STS.U16 [R3+0x2000], R60 ;  /* 0x0020003c03007388 */ /* 0x0001e80000000400 */
[----:B------:R1:W2:Y:S01]  /*3950*/  @!P1 LDG.E.U16 R59, [R18.64] ;  /* 0x00000006123b9981 */ /* 0x0002a2000c1e1500 */
        /* <DEDUP_REMOVED lines=48> */
[----:B------:R-:W-:Y:S02]  /*3c60*/  LOP3.LUT R39, R39, R38, RZ, 0x3c, !PT ;  /* 0x0000002627277212 */ /* 0x000fe400078e3cff */
[----:B0-----:R-:W-:Y:S01]  /*3c70*/  PRMT R153, RZ, 0x7610, R153 ;  /* 0x00007610ff997816 */ /* 0x001fe20000000099 */
[----:B-1----:R-:W-:Y:S02]  /*3c80*/  IMAD.MOV.U32 R34, RZ, RZ, R37 ;  /* 0x000000ffff227224 */ /* 0x002fe400078e0025 */
[----:B------:R-:W-:-:S04]  /*3c90*/  IMAD.MOV.U32 R35, RZ, RZ, R36 ;  /* 0x000000ffff237224 */ /* 0x000fc800078e0024 */
[----:B------:R-:W-:Y:S01]  /*3ca0*/  IMAD.WIDE R36, R178, 0x2, R34 ;  /* 0x00000002b2247825 */ /* 0x000fe200078e0222 */
[----:B------:R-:W-:Y:S01]  /*3cb0*/  LOP3.LUT R38, R39, R38, RZ, 0x3c, !PT ;  /* 0x0000002627267212 */ /* 0x000fe200078e3cff */
[----:B------:R0:W-:Y:S04]  /*3cc0*/  STS.U16 [R185+0x2a00], R152 ;  /* 0x002a0098b9007388 */ /* 0x0001e80000000400 */
[----:B------:R1:W4:Y:S01]  /*3cd0*/  @!P1 LDG.E.U16 R153, [R36.64] ;  /* 0x0000000624999981 */ /* 0x000322000c1e1500 */
[----:B------:R-:W-:Y:S02]  /*3ce0*/  LOP3.LUT R41, R41, R40, RZ, 0x3c, !PT ;  /* 0x0000002829297212 */ /* 0x000fe400078e3cff */
[----:B------:R-:W-:Y:S02]  /*3cf0*/  LOP3.LUT R39, R39, R38, RZ, 0x3c, !PT ;  /* 0x0000002627277212 */ /* 0x000fe400078e3cff */
[----:B0-----:R-:W-:Y:S01]  /*3d00*/  PRMT R152, RZ, 0x7610, R152 ;  /* 0x00007610ff987816 */ /* 0x001fe20000000098 */
[----:B-1----:R-:W-:-:S02]  /*3d10*/  IMAD.MOV.U32 R36, RZ, RZ, R79 ;  /* 0x000000ffff247224 */ /* 0x002fc400078e004f */
[----:B------:R-:W-:Y:S01]  /*3d20*/  IMAD.MOV.U32 R37, RZ, RZ, R78 ;  /* 0x000000ffff257224 */ /* 0x000fe200078e004e */
[----:B------:R-:W-:-:S03]  /*3d30*/  LOP3.LUT R40, R41, R40, RZ, 0x3c, !PT ;  /* 0x0000002829287212 */ /* 0x000fc600078e3cff */
[----:B------:R-:W-:Y:S01]  /*3d40*/  IMAD.WIDE R78, R178, 0x2, R36 ;  /* 0x00000002b24e7825 */ /* 0x000fe200078e0224 */
[----:B------:R0:W-:Y:S01]  /*3d50*/  STS.U16 [R185+0x3200], R147 ;  /* 0x00320093b9007388 */ /* 0x0001e20000000400 */
[----:B------:R-:W-:-:S03]  /*3d60*/  LOP3.LUT R41, R41, R40, RZ, 0x3c, !PT ;  /* 0x0000002829297212 */ /* 0x000fc600078e3cff */
[----:B------:R1:W4:Y:S01]  /*3d70*/  @!P1 LDG.E.U16 R152, [R78.64] ;  /* 0x000000064e989981 */ /* 0x000322000c1e1500 */
[----:B0-----:R-:W-:Y:S01]  /*3d80*/  PRMT R147, RZ, 0x7610, R147 ;  /* 0x00007610ff937816 */ /* 0x001fe20000000093 */
[C---:B-1----:R-:W-:Y:S02]  /*3d90*/  IMAD.WIDE R78, R178.reuse, 0x2, R38 ;  /* 0x00000002b24e7825 */ /* 0x042fe400078e0226 */
[----:B------:R0:W-:Y:S04]  /*3da0*/  STS.U16 [R185+0x3a00], R146 ;  /* 0x003a0092b9007388 */ /* 0x0001e80000000400 */
[----:B------:R1:W4:Y:S01]  /*3db0*/  @!P1 LDG.E.U16 R147, [R78.64] ;  /* 0x000000064e939981 */ /* 0x000322000c1e1500 */
[----:B0-----:R-:W-:Y:S01]  /*3dc0*/  PRMT R146, RZ, 0x7610, R146 ;  /* 0x00007610ff927816 */ /* 0x001fe20000000092 */
[----:B-1----:R-:W-:-:S02]  /*3dd0*/  IMAD.WIDE R78, R178, 0x2, R40 ;  /* 0x00000002b24e7825 */ /* 0x002fc400078e0228 */
[----:B------:R0:W-:Y:S01]  /*3de0*/  STS.U16 [R184+0x400], R145 ;  /* 0x00040091b8007388 */ /* 0x0001e20000000400 */
[----:B------:R-:W-:-:S03]  /*3df0*/  LOP3.LUT R47, R47, R46, RZ, 0x3c, !PT ;  /* 0x0000002e2f2f7212 */ /* 0x000fc600078e3cff */
[----:B------:R1:W4:Y:S01]  /*3e00*/  @!P1 LDG.E.U16 R146, [R78.64] ;  /* 0x000000064e929981 */ /* 0x000322000c1e1500 */
[C---:B------:R-:W-:Y:S02]  /*3e10*/  LOP3.LUT R46, R47.reuse, R46, RZ, 0x3c, !PT ;  /* 0x0000002e2f2e7212 */ /* 0x040fe400078e3cff */
[----:B0-----:R-:W-:Y:S01]  /*3e20*/  PRMT R145, RZ, 0x7610, R145 ;  /* 0x00007610ff917816 */ /* 0x001fe20000000091 */
[----:B-1----:R-:W-:Y:S01]  /*3e30*/  IMAD.WIDE R78, R178, 0x2, R42 ;  /* 0x00000002b24e7825 */ /* 0x002fe200078e022a */
[----:B------:R0:W-:Y:S01]  /*3e40*/  STS.U16 [R184+0xc00], R144 ;  /* 0x000c0090b8007388 */ /* 0x0001e20000000400 */
[----:B------:R-:W-:-:S03]  /*3e50*/  LOP3.LUT R47, R47, R46, RZ, 0x3c, !PT ;  /* 0x0000002e2f2f7212 */ /* 0x000fc600078e3cff */
[----:B------:R1:W4:Y:S01]  /*3e60*/  @!P1 LDG.E.U16 R145, [R78.64] ;  /* 0x000000064e919981 */ /* 0x000322000c1e1500 */
[----:B0-----:R-:W-:Y:S01]  /*3e70*/  PRMT R144, RZ, 0x7610, R144 ;  /* 0x00007610ff907816 */ /* 0x001fe20000000090 */
[----:B-1----:R-:W-:Y:S02]  /*3e80*/  IMAD.WIDE R78, R178, 0x2, R44 ;  /* 0x00000002b24e7825 */ /* 0x002fe400078e022c */
[----:B------:R0:W-:Y:S01]  /*3e90*/  STS.U16 [R184+0x1400], R143 ;  /* 0x0014008fb8007388 */ /* 0x0001e20000000400 */
[----:B------:R-:W-:-:S03]  /*3ea0*/  LOP3.LUT R51, R51, R50, RZ, 0x3c, !PT ;  /* 0x0000003233337212 */ /* 0x000fc600078e3cff */
[----:B------:R1:W4:Y:S01]  /*3eb0*/  @!P1 LDG.E.U16 R144, [R78.64] ;  /* 0x000000064e909981 */ /* 0x000322000c1e1500 */
[----:B------:R-:W-:Y:S02]  /*3ec0*/  LOP3.LUT R50, R51, R50, RZ, 0x3c, !PT ;  /* 0x0000003233327212 */ /* 0x000fe400078e3cff */
[----:B0-----:R-:W-:Y:S01]  /*3ed0*/  PRMT R143, RZ, 0x7610, R143 ;  /* 0x00007610ff8f7816 */ /* 0x001fe2000000008f */
[----:B-1----:R-:W-:Y:S01]  /*3ee0*/  IMAD.WIDE R78, R178, 0x2, R46 ;  /* 0x00000002b24e7825 */ /* 0x002fe200078e022e */
[----:B------:R0:W-:Y:S01]  /*3ef0*/  STS.U16 [R184+0x1c00], R142 ;  /* 0x001c008eb8007388 */ /* 0x0001e20000000400 */
[----:B------:R-:W-:-:S03]  /*3f00*/  LOP3.LUT R149, R149, R148, RZ, 0x3c, !PT ;  /* 0x0000009495957212 */ /* 0x000fc600078e3cff */
[----:B------:R1:W4:Y:S01]  /*3f10*/  @!P1 LDG.E.U16 R143, [R78.64] ;  /* 0x000000064e8f9981 */ /* 0x000322000c1e1500 */
[----:B------:R-:W-:Y:S02]  /*3f20*/  LOP3.LUT R51, R51, R50, RZ, 0x3c, !PT ;  /* 0x0000003233337212 */ /* 0x000fe400078e3cff */
[----:B0-----:R-:W-:Y:S01]  /*3f30*/  PRMT R142, RZ, 0x7610, R142 ;  /* 0x00007610ff8e7816 */ /* 0x001fe2000000008e */
[----:B-1----:R-:W-:Y:S01]  /*3f40*/  IMAD.WIDE R78, R178, 0x2, R48 ;  /* 0x00000002b24e7825 */ /* 0x002fe200078e0230 */
[----:B------:R-:W-:Y:S01]  /*3f50*/  LOP3.LUT R148, R149, R148, RZ, 0x3c, !PT ;  /* 0x0000009495947212 */ /* 0x000fe200078e3cff */
        /* <DEDUP_REMOVED lines=41> */
[----:B------:R-:W-:Y:S02]  /*41f0*/  LOP3.LUT R168, R169, R168, RZ, 0x3c, !PT ;  /* 0x000000a8a9a87212 */ /* 0x000fe400078e3cff */
[----:B------:R-:W-:Y:S02]  /*4200*/  PRMT R160, RZ, 0x7610, R160 ;  /* 0x00007610ffa07816 */ /* 0x000fe400000000a0 */
[----:B------:R0:W4:Y:S01]  /*4210*/  @!P1 LDG.E.U16 R80, [R78.64] ;  /* 0x000000064e509981 */ /* 0x000122000c1e1500 */
[----:B------:R-:W-:-:S02]  /*4220*/  LOP3.LUT R171, R171, R170, RZ, 0x3c, !PT ;  /* 0x000000aaabab7212 */ /* 0x000fc400078e3cff */
[----:B------:R-:W-:Y:S01]  /*4230*/  LOP3.LUT R173, R173, R172, RZ, 0x3c, !PT ;  /* 0x000000acadad7212 */ /* 0x000fe200078e3cff */
[----:B------:R-:W-:Y:S01]  /*4240*/  STS.U16 [R183+0x1600], R77 ;  /* 0x0016004db7007388 */ /* 0x000fe20000000400 */
[----:B------:R-:W-:Y:S01]  /*4250*/  LOP3.LUT R169, R169, R168, RZ, 0x3c, !PT ;  /* 0x000000a8a9a97212 */ /* 0x000fe200078e3cff */
[----:B0-----:R-:W-:Y:S01]  /*4260*/  IMAD.WIDE R78, R178, 0x2, R166 ;  /* 0x00000002b24e7825 */ /* 0x001fe200078e02a6 */
[----:B------:R-:W-:Y:S01]  /*4270*/  LOP3.LUT R170, R171, R170, RZ, 0x3c, !PT ;  /* 0x000000aaabaa7212 */ /* 0x000fe200078e3cff */
[----:B------:R0:W-:Y:S01]  /*4280*/  STS.U16 [R183+0x1e00], R76 ;  /* 0x001e004cb7007388 */ /* 0x0001e20000000400 */
[----:B------:R-:W-:-:S03]  /*4290*/  LOP3.LUT R172, R173, R172, RZ, 0x3c, !PT ;  /* 0x000000acadac7212 */ /* 0x000fc600078e3cff */
[----:B------:R1:W4:Y:S01]  /*42a0*/  @!P1 LDG.E.U16 R160, [R78.64] ;  /* 0x000000064ea09981 */ /* 0x000322000c1e1500 */
[----:B------:R-:W-:Y:S02]  /*42b0*/  LOP3.LUT R171, R171, R170, RZ, 0x3c, !PT ;  /* 0x000000aaabab7212 */ /* 0x000fe400078e3cff */
[----:B------:R-:W-:Y:S01]  /*42c0*/  LOP3.LUT R173, R173, R172, RZ, 0x3c, !PT ;  /* 0x000000acadad7212 */ /* 0x000fe200078e3cff */
[C---:B0-----:R-:W-:Y:S01]  /*42d0*/  IMAD.WIDE R76, R178.reuse, 0x2, R168 ;  /* 0x00000002b24c7825 */ /* 0x041fe200078e02a8 */
[----:B-1----:R-:W-:Y:S01]  /*42e0*/  PRMT R78, RZ, 0x7610, R78 ;  /* 0x00007610ff4e7816 */ /* 0x002fe2000000004e */
[----:B------:R-:W-:Y:S01]  /*42f0*/  STS.U16 [R183+0x2600], R67 ;  /* 0x00260043b7007388 */ /* 0x000fe20000000400 */
[----:B------:R-:W-:Y:S02]  /*4300*/  PRMT R79, RZ, 0x7610, R79 ;  /* 0x00007610ff4f7816 */ /* 0x000fe4000000004f */
[----:B------:R-:W-:Y:S01]  /*4310*/  PRMT R162, RZ, 0x7610, R162 ;  /* 0x00007610ffa27816 */ /* 0x000fe200000000a2 */
[----:B------:R0:W-:Y:S04]  /*4320*/  STS.U16 [R183+0x2e00], R66 ;  /* 0x002e0042b7007388 */ /* 0x0001e80000000400 */
[----:B------:R1:W4:Y:S01]  /*4330*/  @!P1 LDG.E.U16 R78, [R76.64] ;  /* 0x000000064c4e9981 */ /* 0x000322000c1e1500 */
[----:B0-----:R-:W-:-:S04]  /*4340*/  IMAD.WIDE R66, R178, 0x2, R172 ;  /* 0x00000002b2427825 */ /* 0x001fc800078e02ac */
[----:B-1----:R-:W-:Y:S01]  /*4350*/  IMAD.WIDE R76, R178, 0x2, R170 ;  /* 0x00000002b24c7825 */ /* 0x002fe200078e02aa */
[----:B------:R-:W4:Y:S04]  /*4360*/  @!P1 LDG.E.U16 R162, [R66.64] ;  /* 0x0000000642a29981 */ /* 0x000f28000c1e1500 */
[----:B------:R-:W4:Y:S04]  /*4370*/  @!P1 LDG.E.U16 R79, [R76.64] ;  /* 0x000000064c4f9981 */ /* 0x000f28000c1e1500 */
[----:B------:R-:W-:Y:S04]  /*4380*/  STS.U16 [R183+0x3600], R52 ;  /* 0x00360034b7007388 */ /* 0x000fe80000000400 */
[----:B------:R-:W-:Y:S04]  /*4390*/  STS.U16 [R183+0x3e00], R53 ;  /* 0x003e0035b7007388 */ /* 0x000fe80000000400 */
[----:B------:R-:W-:Y:S04]  /*43a0*/  STS.U16 [R2+0x4000], R54 ;  /* 0x0040003602007388 */ /* 0x000fe80000000400 */
[----:B---3--:R-:W-:Y:S04]  /*43b0*/  STS.U16 [R2+0x4400], R56 ;  /* 0x0044003802007388 */ /* 0x008fe80000000400 */
[----:B-----5:R-:W-:Y:S04]  /*43c0*/  STS.U16 [R2+0x4800], R58 ;  /* 0x0048003a02007388 */ /* 0x020fe80000000400 */
[----:B--2---:R-:W-:Y:S04]  /*43d0*/  STS.U16 [R2+0x4c00], R60 ;  /* 0x004c003c02007388 */ /* 0x004fe80000000400 */
[----:B------:R-:W-:Y:S04]  /*43e0*/  STS.U16 [R2+0x5000], R62 ;  /* 0x0050003e02007388 */ /* 0x000fe80000000400 */
[----:B------:R-:W-:Y:S04]  /*43f0*/  STS.U16 [R2+0x5400], R64 ;  /* 0x0054004002007388 */ /* 0x000fe80000000400 */
[----:B------:R-:W-:Y:S04]  /*4400*/  STS.U16 [R2+0x5800], R155 ;  /* 0x0058009b02007388 */ /* 0x000fe80000000400 */
[----:B----4-:R-:W-:Y:S04]  /*4410*/  STS.U16 [R2+0x5c00], R153 ;  /* 0x005c009902007388 */ /* 0x010fe80000000400 */
[----:B------:R-:W-:Y:S04]  /*4420*/  STS.U16 [R2+0x6000], R147 ;  /* 0x0060009302007388 */ /* 0x000fe80000000400 */
        /* <DEDUP_REMOVED lines=23> */
[----:B------:R-:W-:Y:S06]  /*45a0*/  BAR.SYNC.DEFER_BLOCKING 0x0 ;  /* 0x0000000000007b1d */ /* 0x000fec0000010000 */
[----:B------:R-:W-:Y:S04]  /*45b0*/  LDSM.16.M88.4 R64, [R176+0x4000] ;  /* 0x00400000b040783b */ /* 0x000fe80000000200 */
[----:B------:R-:W-:Y:S04]  /*45c0*/  LDSM.16.M88.4 R60, [R176+0x5000] ;  /* 0x00500000b03c783b */ /* 0x000fe80000000200 */
[----:B------:R-:W-:Y:S04]  /*45d0*/  LDSM.16.M88.4 R56, [R176+0x6000] ;  /* 0x00600000b038783b */ /* 0x000fe80000000200 */
[----:B------:R-:W-:Y:S04]  /*45e0*/  LDSM.16.M88.4 R52, [R176+0x7000] ;  /* 0x00700000b034783b */ /* 0x000fe80000000200 */
[----:B------:R-:W0:Y:S04]  /*45f0*/  LDSM.16.MT88.4 R80, [R0+0x80] ;  /* 0x000080000050783b */ /* 0x000e280000004200 */
[----:B------:R-:W1:Y:S04]  /*4600*/  LDSM.16.MT88.4 R144, [R0] ;  /* 0x000000000090783b */ /* 0x000e680000004200 */
[----:B------:R-:W2:Y:S04]  /*4610*/  LDSM.16.MT88.4 R76, [R182] ;  /* 0x00000000b64c783b */ /* 0x000ea80000004200 */
[----:B------:R-:W3:Y:S04]  /*4620*/  LDSM.16.MT88.4 R140, [R182+0x80] ;  /* 0x00008000b68c783b */ /* 0x000ee80000004200 */
[----:B------:R-:W-:Y:S04]  /*4630*/  LDSM.16.MT88.4 R152, [R0+0x1000] ;  /* 0x001000000098783b */ /* 0x000fe80000004200 */
[----:B------:R-:W-:Y:S01]  /*4640*/  LDSM.16.MT88.4 R160, [R0+0x2000] ;  /* 0x0020000000a0783b */ /* 0x000fe20000004200 */
[C---:B0-----:R-:W-:Y:S08]  /*4650*/  HMMA.16816.F32.BF16 R116, R80.reuse, R64, R116 ;  /* 0x000000405074723c */ /* 0x041ff00000041874 */
[C---:B------:R-:W-:Y:S08]  /*4660*/  HMMA.16816.F32.BF16 R112, R80.reuse, R60, R112 ;  /* 0x0000003c5070723c */ /* 0x040ff00000041870 */
[C---:B------:R-:W-:Y:S08]  /*4670*/  HMMA.16816.F32.BF16 R108, R80.reuse, R56, R108 ;  /* 0x00000038506c723c */ /* 0x040ff0000004186c */
[----:B------:R-:W-:Y:S01]  /*4680*/  HMMA.16816.F32.BF16 R104, R80, R52, R104 ;  /* 0x000000345068723c */ /* 0x000fe20000041868 */
[----:B------:R-:W0:Y:S07]  /*4690*/  LDSM.16.MT88.4 R80, [R182+0x1000] ;  /* 0x00100000b650783b */ /* 0x000e2e0000004200 */
[C---:B-1----:R-:W-:Y:S08]  /*46a0*/  HMMA.16816.F32.BF16 R132, R144.reuse, R64, R132 ;  /* 0x000000409084723c */ /* 0x042ff00000041884 */
[C---:B------:R-:W-:Y:S08]  /*46b0*/  HMMA.16816.F32.BF16 R128, R144.reuse, R60, R128 ;  /* 0x0000003c9080723c */ /* 0x040ff00000041880 */
[C---:B------:R-:W-:Y:S08]  /*46c0*/  HMMA.16816.F32.BF16 R124, R144.reuse, R56, R124 ;  /* 0x00000038907c723c */ /* 0x040ff0000004187c */
[----:B------:R-:W-:Y:S01]  /*46d0*/  HMMA.16816.F32.BF16 R120, R144, R52, R120 ;  /* 0x000000349078723c */ /* 0x000fe20000041878 */
[----:B------:R-:W1:Y:S07]  /*46e0*/  LDSM.16.MT88.4 R144, [R0+0x1080] ;  /* 0x001080000090783b */ /* 0x000e6e0000004200 */
[C---:B--2---:R-:W-:Y:S08]  /*46f0*/  HMMA.16816.F32.BF16 R96, R76.reuse, R64, R96 ;  /* 0x000000404c60723c */ /* 0x044ff00000041860 */
[C---:B------:R-:W-:Y:S08]  /*4700*/  HMMA.16816.F32.BF16 R92, R76.reuse, R60, R92 ;  /* 0x0000003c4c5c723c */ /* 0x040ff0000004185c */
[C---:B------:R-:W-:Y:S08]  /*4710*/  HMMA.16816.F32.BF16 R84, R76.reuse, R56, R84 ;  /* 0x000000384c54723c */ /* 0x040ff00000041854 */
[----:B------:R-:W-:Y:S01]  /*4720*/  HMMA.16816.F32.BF16 R68, R76, R52, R68 ;  /* 0x000000344c44723c */ /* 0x000fe20000041844 */
[----:B------:R-:W2:Y:S07]  /*4730*/  LDSM.16.MT88.4 R76, [R182+0x1080] ;  /* 0x00108000b64c783b */ /* 0x000eae0000004200 */
[C---:B---3--:R-:W-:Y:S08]  /*4740*/  HMMA.16816.F32.BF16 R72, R140.reuse, R64, R72 ;  /* 0x000000408c48723c */ /* 0x048ff00000041848 */
[C---:B------:R-:W-:Y:S08]  /*4750*/  HMMA.16816.F32.BF16 R88, R140.reuse, R60, R88 ;  /* 0x0000003c8c58723c */ /* 0x040ff00000041858 */
[C---:B------:R-:W-:Y:S08]  /*4760*/  HMMA.16816.F32.BF16 R100, R140.reuse, R56, R100 ;  /* 0x000000388c64723c */ /* 0x040ff00000041864 */
[----:B------:R-:W-:Y:S08]  /*4770*/  HMMA.16816.F32.BF16 R136, R140, R52, R136 ;  /* 0x000000348c88723c */ /* 0x000ff00000041888 */
[C---:B0-----:R-:W-:Y:S08]  /*4780*/  HMMA.16816.F32.BF16 R96, R80.reuse, R66, R96 ;  /* 0x000000425060723c */ /* 0x041ff00000041860 */
[C---:B------:R-:W-:Y:S08]  /*4790*/  HMMA.16816.F32.BF16 R92, R80.reuse, R62, R92 ;  /* 0x0000003e505c723c */ /* 0x040ff0000004185c */
[C---:B------:R-:W-:Y:S08]  /*47a0*/  HMMA.16816.F32.BF16 R84, R80.reuse, R58, R84 ;  /* 0x0000003a5054723c */ /* 0x040ff00000041854 */
[----:B------:R-:W-:Y:S08]  /*47b0*/  HMMA.16816.F32.BF16 R68, R80, R54, R68 ;  /* 0x000000365044723c */ /* 0x000ff00000041844 */
[C---:B------:R-:W-:Y:S08]  /*47c0*/  HMMA.16816.F32.BF16 R132, R152.reuse, R66, R132 ;  /* 0x000000429884723c */ /* 0x040ff00000041884 */
[C---:B------:R-:W-:Y:S08]  /*47d0*/  HMMA.16816.F32.BF16 R128, R152.reuse, R62, R128 ;  /* 0x0000003e9880723c */ /* 0x040ff00000041880 */
[C---:B------:R-:W-:Y:S08]  /*47e0*/  HMMA.16816.F32.BF16 R124, R152.reuse, R58, R124 ;  /* 0x0000003a987c723c */ /* 0x040ff0000004187c */
[----:B------:R-:W-:Y:S01]  /*47f0*/  HMMA.16816.F32.BF16 R120, R152, R54, R120 ;  /* 0x000000369878723c */ /* 0x000fe20000041878 */
[----:B------:R-:W-:Y:S07]  /*4800*/  LDSM.16.MT88.4 R152, [R0+0x2080] ;  /* 0x002080000098783b */ /* 0x000fee0000004200 */
[C---:B-1----:R-:W-:Y:S08]  /*4810*/  HMMA.16816.F32.BF16 R116, R144.reuse, R66, R116 ;  /* 0x000000429074723c */ /* 0x042ff00000041874 */
[----:B------:R-:W-:Y:S08]  /*4820*/  HMMA.16816.F32.BF16 R112, R144, R62, R112 ;  /* 0x0000003e9070723c */ /* 0x000ff00000041870 */
[C---:B--2---:R-:W-:Y:S01]  /*4830*/  HMMA.16816.F32.BF16 R80, R76.reuse, R66, R72 ;  /* 0x000000424c50723c */ /* 0x044fe20000041848 */
[----:B------:R-:W0:Y:S04]  /*4840*/  LDSM.16.M88.4 R72, [R177+0x4000] ;  /* 0x00400000b148783b */ /* 0x000e280000000200 */
[----:B------:R-:W-:Y:S03]  /*4850*/  LDSM.16.M88.4 R64, [R177+0x6000] ;  /* 0x00600000b140783b */ /* 0x000fe60000000200 */
[----:B------:R-:W-:Y:S01]  /*4860*/  HMMA.16816.F32.BF16 R140, R76, R62, R88 ;  /* 0x0000003e4c8c723c */ /* 0x000fe20000041858 */
[----:B------:R-:W1:Y:S04]  /*4870*/  LDSM.16.M88.4 R88, [R177+0x5000] ;  /* 0x00500000b158783b */ /* 0x000e680000000200 */
[----:B------:R-:W2:Y:S03]  /*4880*/  LDSM.16.M88.4 R60, [R177+0x7000] ;  /* 0x00700000b13c783b */ /* 0x000ea60000000200 */
[C---:B------:R-:W-:Y:S08]  /*4890*/  HMMA.16816.F32.BF16 R108, R144.reuse, R58, R108 ;  /* 0x0000003a906c723c */ /* 0x040ff0000004186c */
[----:B------:R-:W-:Y:S01]  /*48a0*/  HMMA.16816.F32.BF16 R104, R144, R54, R104 ;  /* 0x000000369068723c */ /* 0x000fe20000041868 */
[----:B------:R-:W-:Y:S07]  /*48b0*/  LDSM.16.MT88.4 R144, [R182+0x2000] ;  /* 0x00200000b690783b */ /* 0x000fee0000004200 */
[C---:B------:R-:W-:Y:S01]  /*48c0*/  HMMA.16816.F32.BF16 R100, R76.reuse, R58, R100 ;  /* 0x0000003a4c64723c */ /* 0x040fe20000041864 */
[----:B------:R-:W3:Y:S07]  /*48d0*/  LDSM.16.MT88.4 R56, [R182+0x2080] ;  /* 0x00208000b638783b */ /* 0x000eee0000004200 */
[----:B------:R-:W-:Y:S01]  /*48e0*/  HMMA.16816.F32.BF16 R136, R76, R54, R136 ;  /* 0x000000364c88723c */ /* 0x000fe20000041888 */
[----:B------:R-:W4:Y:S04]  /*48f0*/  LDSM.16.MT88.4 R52, [R0+0x3080] ;  /* 0x003080000034783b */ /* 0x000f280000004200 */
[----:B------:R-:W5:Y:S03]  /*4900*/  LDSM.16.MT88.4 R76, [R0+0x3000] ;  /* 0x00300000004c783b */ /* 0x000f660000004200 */
[C---:B0-----:R-:W-:Y:S08]  /*4910*/  HMMA.16816.F32.BF16 R116, R152.reuse, R72, R116 ;  /* 0x000000489874723c */ /* 0x041ff00000041874 */
[C---:B-1----:R-:W-:Y:S08]  /*4920*/  HMMA.16816.F32.BF16 R112, R152.reuse, R88, R112 ;  /* 0x000000589870723c */ /* 0x042ff00000041870 */
[C---:B------:R-:W-:Y:S08]  /*4930*/  HMMA.16816.F32.BF16 R108, R152.reuse, R64, R108 ;  /* 0x00000040986c723c */ /* 0x040ff0000004186c */
[----:B--2---:R-:W-:Y:S08]  /*4940*/  HMMA.16816.F32.BF16 R104, R152, R60, R104 ;  /* 0x0000003c9868723c */ /* 0x004ff00000041868 */
[C---:B---3--:R-:W-:Y:S08]  /*4950*/  HMMA.16816.F32.BF16 R80, R56.reuse, R72, R80 ;  /* 0x000000483850723c */ /* 0x048ff00000041850 */
[C---:B------:R-:W-:Y:S08]  /*4960*/  HMMA.16816.F32.BF16 R140, R56.reuse, R88, R140 ;  /* 0x00000058388c723c */ /* 0x040ff0000004188c */
[C---:B------:R-:W-:Y:S08]  /*4970*/  HMMA.16816.F32.BF16 R100, R56.reuse, R64, R100 ;  /* 0x000000403864723c */ /* 0x040ff00000041864 */
[----:B------:R-:W-:Y:S01]  /*4980*/  HMMA.16816.F32.BF16 R136, R56, R60, R136 ;  /* 0x0000003c3888723c */ /* 0x000fe20000041888 */
[----:B------:R-:W0:Y:S07]  /*4990*/  LDSM.16.MT88.4 R56, [R182+0x3000] ;  /* 0x00300000b638783b */ /* 0x000e2e0000004200 */
[C---:B----4-:R-:W-:Y:S08]  /*49a0*/  HMMA.16816.F32.BF16 R116, R52.reuse, R74, R116 ;  /* 0x0000004a3474723c */ /* 0x050ff00000041874 */
[C---:B------:R-:W-:Y:S08]  /*49b0*/  HMMA.16816.F32.BF16 R112, R52.reuse, R90, R112 ;  /* 0x0000005a3470723c */ /* 0x040ff00000041870 */
[C---:B------:R-:W-:Y:S08]  /*49c0*/  HMMA.16816.F32.BF16 R108, R52.reuse, R66, R108 ;  /* 0x00000042346c723c */ /* 0x040ff0000004186c */
[----:B------:R-:W-:Y:S01]  /*49d0*/  HMMA.16816.F32.BF16 R104, R52, R62, R104 ;  /* 0x0000003e3468723c */ /* 0x000fe20000041868 */
[----:B------:R-:W1:Y:S07]  /*49e0*/  LDSM.16.MT88.4 R52, [R182+0x3080] ;  /* 0x00308000b634783b */ /* 0x000e6e0000004200 */
[C---:B------:R-:W-:Y:S08]  /*49f0*/  HMMA.16816.F32.BF16 R132, R160.reuse, R72, R132 ;  /* 0x00000048a084723c */ /* 0x040ff00000041884 */
[C---:B------:R-:W-:Y:S08]  /*4a00*/  HMMA.16816.F32.BF16 R128, R160.reuse, R88, R128 ;  /* 0x00000058a080723c */ /* 0x040ff00000041880 */
[C---:B------:R-:W-:Y:S08]  /*4a10*/  HMMA.16816.F32.BF16 R124, R160.reuse, R64, R124 ;  /* 0x00000040a07c723c */ /* 0x040ff0000004187c */
[-C--:B------:R-:W-:Y:S08]  /*4a20*/  HMMA.16816.F32.BF16 R120, R160, R60.reuse, R120 ;  /* 0x0000003ca078723c */ /* 0x080ff00000041878 */
[C---:B------:R-:W-:Y:S07]  /*4a30*/  HMMA.16816.F32.BF16 R68, R144.reuse, R60, R68 ;  /* 0x0000003c9044723c */ /* 0x040fee0000041844 */
[----:B------:R-:W-:Y:S01]  /*4a40*/  IMAD.WIDE R60, R180, 0x2, R172 ;  /* 0x00000002b43c7825 */ /* 0x000fe200078e02ac */
[----:B------:R-:W-:Y:S03]  /*4a50*/  HMMA.16816.F32.BF16 R96, R144, R72, R96 ;  /* 0x000000489060723c */ /* 0x000fe60000041860 */
[----:B------:R-:W-:-:S02]  /*4a60*/  IMAD.MOV.U32 R173, RZ, RZ, R60 ;  /* 0x000000ffffad7224 */ /* 0x000fc400078e003c */
[----:B------:R-:W-:Y:S02]  /*4a70*/  IMAD.MOV.U32 R172, RZ, RZ, R61 ;  /* 0x000000ffffac7224 */ /* 0x000fe400078e003d */
[----:B------:R-:W-:Y:S01]  /*4a80*/  IMAD.WIDE R60, R180, 0x2, R168 ;  /* 0x00000002b43c7825 */ /* 0x000fe200078e02a8 */
[----:B------:R-:W-:Y:S03]  /*4a90*/  HMMA.16816.F32.BF16 R92, R144, R88, R92 ;  /* 0x00000058905c723c */ /* 0x000fe6000004185c */
[----:B------:R-:W-:-:S05]  /*4aa0*/  IMAD.MOV.U32 R169, RZ, RZ, R60 ;  /* 0x000000ffffa97224 */ /* 0x000fca00078e003c */
[----:B------:R-:W-:Y:S01]  /*4ab0*/  HMMA.16816.F32.BF16 R84, R144, R64, R84 ;  /* 0x000000409054723c */ /* 0x000fe20000041854 */
[----:B------:R-:W-:Y:S02]  /*4ac0*/  IMAD.MOV.U32 R168, RZ, RZ, R61 ;  /* 0x000000ffffa87224 */ /* 0x000fe400078e003d */
[----:B------:R-:W-:Y:S01]  /*4ad0*/  IMAD.WIDE R60, R180, 0x2, R164 ;  /* 0x00000002b43c7825 */ /* 0x000fe200078e02a4 */
[----:B------:R-:W-:-:S03]  /*4ae0*/  IADD3 R179, R179, -0x1, RZ ;  /* 0xffffffffb3b37810 */ /* 0x000fc60007ffe0ff */
[----:B------:R-:W-:Y:S02]  /*4af0*/  IMAD.MOV.U32 R165, RZ, RZ, R60 ;  /* 0x000000ffffa57224 */ /* 0x000fe400078e003c */
[----:B------:R-:W-:Y:S02]  /*4b00*/  IMAD.MOV.U32 R164, RZ, RZ, R61 ;  /* 0x000000ffffa47224 */ /* 0x000fe400078e003d */
[----:B------:R-:W-:-:S04]  /*4b10*/  IMAD.WIDE R64, R180, 0x2, R170 ;  /* 0x00000002b4407825 */ /* 0x000fc800078e02aa */
[----:B------:R-:W-:Y:S01]  /*4b20*/  IMAD.WIDE R60, R180, 0x2, R156 ;  /* 0x00000002b43c7825 */ /* 0x000fe200078e029c */
[----:B------:R-:W-:-:S03]  /*4b30*/  ISETP.NE.U32.AND P0, PT, R179, RZ, PT ;  /* 0x000000ffb300720c */ /* 0x000fc60003f05070 */
[----:B------:R-:W-:Y:S01]  /*4b40*/  IMAD.WIDE R36, R180, 0x2, R36 ;  /* 0x00000002b4247825 */ /* 0x000fe200078e0224 */
[----:B-----5:R-:W-:Y:S03]  /*4b50*/  HMMA.16816.F32.BF16 R132, R76, R74, R132 ;  /* 0x0000004a4c84723c */ /* 0x020fe60000041884 */
[----:B------:R-:W-:Y:S02]  /*4b60*/  IMAD.MOV.U32 R171, RZ, RZ, R64 ;  /* 0x000000ffffab7224 */ /* 0x000fe400078e0040 */
[----:B------:R-:W-:Y:S02]  /*4b70*/  IMAD.MOV.U32 R170, RZ, RZ, R65 ;  /* 0x000000ffffaa7224 */ /* 0x000fe400078e0041 */
[----:B------:R-:W-:Y:S02]  /*4b80*/  IMAD.MOV.U32 R157, RZ, RZ, R60 ;  /* 0x000000ffff9d7224 */ /* 0x000fe400078e003c */
[----:B------:R-:W-:-:S02]  /*4b90*/  IMAD.MOV.U32 R156, RZ, RZ, R61 ;  /* 0x000000ffff9c7224 */ /* 0x000fc400078e003d */
[C---:B------:R-:W-:Y:S01]  /*4ba0*/  IMAD.WIDE R34, R180.reuse, 0x2, R34 ;  /* 0x00000002b4227825 */ /* 0x040fe200078e0222 */
[----:B------:R-:W-:Y:S03]  /*4bb0*/  HMMA.16816.F32.BF16 R128, R76, R90, R128 ;  /* 0x0000005a4c80723c */ /* 0x000fe60000041880 */
[----:B------:R-:W-:-:S04]  /*4bc0*/  IMAD.WIDE R64, R180, 0x2, R158 ;  /* 0x00000002b4407825 */ /* 0x000fc800078e029e */
[C---:B------:R-:W-:Y:S01]  /*4bd0*/  IMAD.WIDE R60, R180.reuse, 0x2, R50 ;  /* 0x00000002b43c7825 */ /* 0x040fe200078e0232 */
[----:B------:R-:W-:Y:S03]  /*4be0*/  HMMA.16816.F32.BF16 R124, R76, R66, R124 ;  /* 0x000000424c7c723c */ /* 0x000fe6000004187c */
[----:B------:R-:W-:-:S04]  /*4bf0*/  IMAD.WIDE R32, R180, 0x2, R32 ;  /* 0x00000002b4207825 */ /* 0x000fc800078e0220 */
[C---:B------:R-:W-:Y:S01]  /*4c00*/  IMAD.WIDE R72, R180.reuse, 0x2, R166 ;  /* 0x00000002b4487825 */ /* 0x040fe200078e02a6 */
[----:B------:R-:W-:Y:S03]  /*4c10*/  HMMA.16816.F32.BF16 R120, R76, R62, R120 ;  /* 0x0000003e4c78723c */ /* 0x000fe60000041878 */
[----:B------:R-:W-:-:S04]  /*4c20*/  IMAD.WIDE R30, R180, 0x2, R30 ;  /* 0x00000002b41e7825 */ /* 0x000fc800078e021e */
[----:B------:R-:W-:Y:S02]  /*4c30*/  IMAD.MOV.U32 R79, RZ, RZ, R36 ;  /* 0x000000ffff4f7224 */ /* 0x000fe400078e0024 */
[----:B------:R-:W-:-:S04]  /*4c40*/  IMAD.WIDE R28, R180, 0x2, R28 ;  /* 0x00000002b41c7825 */ /* 0x000fc800078e021c */
[----:B------:R-:W-:Y:S02]  /*4c50*/  IMAD.MOV.U32 R36, RZ, RZ, R35 ;  /* 0x000000ffff247224 */ /* 0x000fe400078e0023 */
[----:B------:R-:W-:-:S04]  /*4c60*/  IMAD.WIDE R26, R180, 0x2, R26 ;  /* 0x00000002b41a7825 */ /* 0x000fc800078e021a */
[----:B------:R-:W-:Y:S02]  /*4c70*/  IMAD.MOV.U32 R159, RZ, RZ, R64 ;  /* 0x000000ffff9f7224 */ /* 0x000fe400078e0040 */
[----:B------:R-:W-:Y:S02]  /*4c80*/  IMAD.MOV.U32 R158, RZ, RZ, R65 ;  /* 0x000000ffff9e7224 */ /* 0x000fe400078e0041 */
[----:B------:R-:W-:Y:S02]  /*4c90*/  IMAD.MOV.U32 R51, RZ, RZ, R60 ;  /* 0x000000ffff337224 */ /* 0x000fe400078e003c */
[----:B------:R-:W-:Y:S02]  /*4ca0*/  IMAD.MOV.U32 R50, RZ, RZ, R61 ;  /* 0x000000ffff327224 */ /* 0x000fe400078e003d */
[----:B------:R-:W-:Y:S02]  /*4cb0*/  IMAD.MOV.U32 R78, RZ, RZ, R37 ;  /* 0x000000ffff4e7224 */ /* 0x000fe400078e0025 */
[----:B------:R-:W-:-:S02]  /*4cc0*/  IMAD.MOV.U32 R35, RZ, RZ, R32 ;  /* 0x000000ffff237224 */ /* 0x000fc400078e0020 */
[----:B------:R-:W-:-:S04]  /*4cd0*/  IMAD.WIDE R24, R180, 0x2, R24 ;  /* 0x00000002b4187825 */ /* 0x000fc800078e0218 */
[----:B------:R-:W-:Y:S02]  /*4ce0*/  IMAD.MOV.U32 R167, RZ, RZ, R72 ;  /* 0x000000ffffa77224 */ /* 0x000fe400078e0048 */
[----:B------:R-:W-:Y:S02]  /*4cf0*/  IMAD.MOV.U32 R166, RZ, RZ, R73 ;  /* 0x000000ffffa67224 */ /* 0x000fe400078e0049 */
[----:B------:R-:W-:-:S04]  /*4d00*/  IMAD.WIDE R64, R180, 0x2, R148 ;  /* 0x00000002b4407825 */ /* 0x000fc800078e0294 */
[----:B------:R-:W-:-:S04]  /*4d10*/  IMAD.WIDE R60, R180, 0x2, R46 ;  /* 0x00000002b43c7825 */ /* 0x000fc800078e022e */
[----:B------:R-:W-:Y:S02]  /*4d20*/  IMAD.MOV.U32 R37, RZ, RZ, R34 ;  /* 0x000000ffff257224 */ /* 0x000fe400078e0022 */
[----:B------:R-:W-:Y:S02]  /*4d30*/  IMAD.MOV.U32 R32, RZ, RZ, R31 ;  /* 0x000000ffff207224 */ /* 0x000fe400078e001f */
[C---:B------:R-:W-:Y:S01]  /*4d40*/  IMAD.WIDE R22, R180.reuse, 0x2, R22 ;  /* 0x00000002b4167825 */ /* 0x040fe200078e0216 */
[----:B0-----:R-:W-:Y:S03]  /*4d50*/  HMMA.16816.F32.BF16 R96, R56, R74, R96 ;  /* 0x0000004a3860723c */ /* 0x001fe60000041860 */
[----:B------:R-:W-:-:S04]  /*4d60*/  IMAD.WIDE R72, R180, 0x2, R150 ;  /* 0x00000002b4487825 */ /* 0x000fc800078e0296 */
[----:B------:R-:W-:Y:S02]  /*4d70*/  IMAD.MOV.U32 R34, RZ, RZ, R33 ;  /* 0x000000ffff227224 */ /* 0x000fe400078e0021 */
[----:B------:R-:W-:Y:S02]  /*4d80*/  IMAD.MOV.U32 R31, RZ, RZ, R28 ;  /* 0x000000ffff1f7224 */ /* 0x000fe400078e001c */
[C---:B------:R-:W-:Y:S01]  /*4d90*/  IMAD.WIDE R20, R180.reuse, 0x2, R20 ;  /* 0x00000002b4147825 */ /* 0x040fe200078e0214 */
[----:B------:R-:W-:Y:S03]  /*4da0*/  HMMA.16816.F32.BF16 R92, R56, R90, R92 ;  /* 0x0000005a385c723c */ /* 0x000fe6000004185c */
[----:B------:R-:W-:-:S04]  /*4db0*/  IMAD.WIDE R14, R180, 0x2, R14 ;  /* 0x00000002b40e7825 */ /* 0x000fc800078e020e */
[----:B------:R-:W-:Y:S02]  /*4dc0*/  IMAD.MOV.U32 R33, RZ, RZ, R30 ;  /* 0x000000ffff217224 */ /* 0x000fe400078e001e */
[----:B------:R-:W-:Y:S02]  /*4dd0*/  IMAD.MOV.U32 R28, RZ, RZ, R27 ;  /* 0x000000ffff1c7224 */ /* 0x000fe400078e001b */
[C---:B------:R-:W-:Y:S01]  /*4de0*/  IMAD.WIDE R18, R180.reuse, 0x2, R18 ;  /* 0x00000002b4127825 */ /* 0x040fe200078e0212 */
[----:B------:R-:W-:Y:S03]  /*4df0*/  HMMA.16816.F32.BF16 R84, R56, R66, R84 ;  /* 0x000000423854723c */ /* 0x000fe60000041854 */
[----:B------:R-:W-:Y:S01]  /*4e00*/  IMAD.WIDE R12, R180, 0x2, R12 ;  /* 0x00000002b40c7825 */ /* 0x000fe200078e020c */
[----:B------:R-:W-:-:S03]  /*4e10*/  UIADD3 UR4, UR4, -0x40, URZ ;  /* 0xffffffc004047890 */ /* 0x000fc6000fffe03f */
[----:B------:R-:W-:Y:S01]  /*4e20*/  IMAD.MOV.U32 R30, RZ, RZ, R29 ;  /* 0x000000ffff1e7224 */ /* 0x000fe200078e001d */
[----:B------:R-:W-:Y:S01]  /*4e30*/  HMMA.16816.F32.BF16 R68, R56, R62, R68 ;  /* 0x0000003e3844723c */ /* 0x000fe20000041844 */
[----:B------:R-:W-:Y:S02]  /*4e40*/  IMAD.MOV.U32 R27, RZ, RZ, R24 ;  /* 0x000000ffff1b7224 */ /* 0x000fe400078e0018 */
[----:B------:R-:W-:-:S04]  /*4e50*/  IMAD.WIDE R16, R180, 0x2, R16 ;  /* 0x00000002b4107825 */ /* 0x000fc800078e0210 */
[----:B------:R-:W-:Y:S01]  /*4e60*/  IMAD.WIDE R10, R180, 0x2, R10 ;  /* 0x00000002b40a7825 */ /* 0x000fe200078e020a */
[----:B-1----:R-:W-:Y:S03]  /*4e70*/  HMMA.16816.F32.BF16 R88, R52, R90, R140 ;  /* 0x0000005a3458723c */ /* 0x002fe6000004188c */
[----:B------:R-:W-:Y:S02]  /*4e80*/  IMAD.MOV.U32 R149, RZ, RZ, R64 ;  /* 0x000000ffff957224 */ /* 0x000fe400078e0040 */
[----:B------:R-:W-:Y:S02]  /*4e90*/  IMAD.MOV.U32 R148, RZ, RZ, R65 ;  /* 0x000000ffff947224 */ /* 0x000fe400078e0041 */
[----:B------:R-:W-:Y:S02]  /*4ea0*/  IMAD.MOV.U32 R47, RZ, RZ, R60 ;  /* 0x000000ffff2f7224 */ /* 0x000fe400078e003c */
[----:B------:R-:W-:-:S02]  /*4eb0*/  IMAD.MOV.U32 R46, RZ, RZ, R61 ;  /* 0x000000ffff2e7224 */ /* 0x000fc400078e003d */
[----:B------:R-:W-:Y:S02]  /*4ec0*/  IMAD.MOV.U32 R29, RZ, RZ, R26 ;  /* 0x000000ffff1d7224 */ /* 0x000fe400078e001a */
[----:B------:R-:W-:Y:S02]  /*4ed0*/  IMAD.MOV.U32 R24, RZ, RZ, R23 ;  /* 0x000000ffff187224 */ /* 0x000fe400078e0017 */
[----:B------:R-:W-:Y:S01]  /*4ee0*/  IMAD.WIDE R8, R180, 0x2, R8 ;  /* 0x00000002b4087825 */ /* 0x000fe200078e0208 */
[----:B------:R-:W-:Y:S03]  /*4ef0*/  HMMA.16816.F32.BF16 R100, R52, R66, R100 ;  /* 0x000000423464723c */ /* 0x000fe60000041864 */
[----:B------:R-:W-:Y:S02]  /*4f00*/  IMAD.MOV.U32 R151, RZ, RZ, R72 ;  /* 0x000000ffff977224 */ /* 0x000fe400078e0048 */
[----:B------:R-:W-:-:S02]  /*4f10*/  IMAD.MOV.U32 R150, RZ, RZ, R73 ;  /* 0x000000ffff967224 */ /* 0x000fc400078e0049 */
[C---:B------:R-:W-:Y:S01]  /*4f20*/  IMAD.WIDE R64, R180.reuse, 0x2, R40 ;  /* 0x00000002b4407825 */ /* 0x040fe200078e0228 */
[----:B------:R-:W-:Y:S03]  /*4f30*/  HMMA.16816.F32.BF16 R72, R52, R74, R80 ;  /* 0x0000004a3448723c */ /* 0x000fe60000041850 */
[----:B------:R-:W-:-:S04]  /*4f40*/  IMAD.WIDE R60, R180, 0x2, R38 ;  /* 0x00000002b43c7825 */ /* 0x000fc800078e0226 */
[----:B------:R-:W-:Y:S01]  /*4f50*/  IMAD.MOV.U32 R26, RZ, RZ, R25 ;  /* 0x000000ffff1a7224 */ /* 0x000fe200078e0019 */
[----:B------:R-:W-:Y:S01]  /*4f60*/  HMMA.16816.F32.BF16 R136, R52, R62, R136 ;  /* 0x0000003e3488723c */ /* 0x000fe20000041888 */
[----:B------:R-:W-:Y:S02]  /*4f70*/  IMAD.MOV.U32 R23, RZ, RZ, R20 ;  /* 0x000000ffff177224 */ /* 0x000fe400078e0014 */
        /* <DEDUP_REMOVED lines=8> */
[----:B------:R-:W-:Y:S02]  /*5000*/  IMAD.MOV.U32 R12, RZ, RZ, R11 ;  /* 0x000000ffff0c7224 */ /* 0x000fe400078e000b */
[----:B------:R-:W-:Y:S02]  /*5010*/  IMAD.MOV.U32 R21, RZ, RZ, R18 ;  /* 0x000000ffff157224 */ /* 0x000fe400078e0012 */
[----:B------:R-:W-:Y:S02]  /*5020*/  IMAD.MOV.U32 R16, RZ, RZ, R15 ;  /* 0x000000ffff107224 */ /* 0x000fe400078e000f */
[----:B------:R-:W-:Y:S02]  /*5030*/  IMAD.MOV.U32 R10, RZ, RZ, R8 ;  /* 0x000000ffff0a7224 */ /* 0x000fe400078e0008 */
[----:B------:R-:W-:Y:S02]  /*5040*/  IMAD.MOV.U32 R11, RZ, RZ, R9 ;  /* 0x000000ffff0b7224 */ /* 0x000fe400078e0009 */
[----:B------:R-:W-:-:S04]  /*5050*/  IMAD.WIDE R48, R180, 0x2, R48 ;  /* 0x00000002b4307825 */ /* 0x000fc800078e0230 */
[----:B------:R-:W-:-:S04]  /*5060*/  IMAD.WIDE R44, R180, 0x2, R44 ;  /* 0x00000002b42c7825 */ /* 0x000fc800078e022c */
        /* <DEDUP_REMOVED lines=9> */
[----:B------:R-:W-:Y:S01]  /*5100*/  IMAD.MOV.U32 R9, RZ, RZ, R7 ;  /* 0x000000ffff097224 */ /* 0x000fe200078e0007 */
[----:B------:R-:W-:Y:S01]  /*5110*/  @!P0 CALL.REL.NOINC `(.L_x_2) ;  /* 0x0000001000008944 */ /* 0x000fe20003c00000 */
[----:B------:R-:W-:Y:S05]  /*5120*/  BRA `(.L_x_3) ;  /* 0xffffdde000007947 */ /* 0x000fea000383ffff */
.L_x_2:
[----:B------:R-:W-:Y:S02]  /*5130*/  F2FP.BF16.PACK_AB R6, R91, R75 ;  /* 0x0000004b5b06723e */ /* 0x000fe400000010ff */
[----:B------:R-:W-:Y:S02]  /*5140*/  F2FP.BF16.PACK_AB R4, R115, R119 ;  /* 0x000000777304723e */ /* 0x000fe400000010ff */
[----:B------:R-:W-:Y:S02]  /*5150*/  F2FP.BF16.PACK_AB R8, R95, R99 ;  /* 0x000000635f08723e */ /* 0x000fe400000010ff */
[----:B------:R-:W-:Y:S02]  /*5160*/  F2FP.BF16.PACK_AB R10, R131, R135 ;  /* 0x00000087830a723e */ /* 0x000fe400000010ff */
[----:B------:R-:W-:-:S02]  /*5170*/  F2FP.BF16.PACK_AB R12, R89, R73 ;  /* 0x00000049590c723e */ /* 0x000fc400000010ff */
[----:B------:R-:W-:Y:S02]  /*5180*/  F2FP.BF16.PACK_AB R2, R113, R117 ;  /* 0x000000757102723e */ /* 0x000fe400000010ff */
        /* <DEDUP_REMOVED lines=26> */
.L_x_1:
[----:B------:R-:W0:Y:S01]  /*5330*/  S2R R22, SR_TID.X ;  /* 0x0000000000167919 */ /* 0x000e220000002100 */
[----:B------:R-:W-:Y:S01]  /*5340*/  LOP3.LUT R23, R218, 0x60, RZ, 0xc0, !PT ;  /* 0x00000060da177812 */ /* 0x000fe200078ec0ff */
[C---:B------:R-:W-:Y:S01]  /*5350*/  IMAD R34, R186.reuse, c[0x0][0x194], RZ ;  /* 0x00006500ba227a24 */ /* 0x040fe200078e02ff */
[----:B------:R-:W-:Y:S01]  /*5360*/  ISETP.GE.AND P0, PT, R186, c[0x0][0x178], PT ;  /* 0x00005e00ba007a0c */ /* 0x000fe20003f06270 */
[----:B------:R-:W-:Y:S01]  /*5370*/  BAR.SYNC.DEFER_BLOCKING 0x0 ;  /* 0x0000000000007b1d */ /* 0x000fe20000010000 */
[C-C-:B------:R-:W-:Y:S02]  /*5380*/  LOP3.LUT R25, R175.reuse, 0xa, R174.reuse, 0xfe, !PT ;  /* 0x0000000aaf197812 */ /* 0x140fe400078efeae */
[----:B------:R-:W-:-:S02]  /*5390*/  LOP3.LUT R24, R175, 0xc, R174, 0xfe, !PT ;  /* 0x0000000caf187812 */ /* 0x000fc400078efeae */
[--C-:B------:R-:W-:Y:S01]  /*53a0*/  LOP3.LUT R30, R175, 0xe, R174.reuse, 0xfe, !PT ;  /* 0x0000000eaf1e7812 */ /* 0x100fe200078efeae */
[----:B------:R-:W-:Y:S01]  /*53b0*/  IMAD R31, R25, c[0x0][0x198], RZ ;  /* 0x00006600191f7a24 */ /* 0x000fe200078e02ff */
[C-C-:B------:R-:W-:Y:S01]  /*53c0*/  LOP3.LUT R33, R175.reuse, 0x10, R174.reuse, 0xfe, !PT ;  /* 0x00000010af217812 */ /* 0x140fe200078efeae */
[----:B------:R-:W-:Y:S01]  /*53d0*/  IMAD R51, R24, c[0x0][0x198], RZ ;  /* 0x0000660018337a24 */ /* 0x000fe200078e02ff */
[C-C-:B------:R-:W-:Y:S01]  /*53e0*/  LOP3.LUT R58, R175.reuse, 0x12, R174.reuse, 0xfe, !PT ;  /* 0x00000012af3a7812 */ /* 0x140fe200078efeae */
[----:B------:R-:W-:Y:S01]  /*53f0*/  IMAD R53, R30, c[0x0][0x198], RZ ;  /* 0x000066001e357a24 */ /* 0x000fe200078e02ff */
[C-C-:B------:R-:W-:Y:S02]  /*5400*/  LOP3.LUT R54, R175.reuse, 0x14, R174.reuse, 0xfe, !PT ;  /* 0x00000014af367812 */ /* 0x140fe400078efeae */
[C-C-:B------:R-:W-:Y:S01]  /*5410*/  LOP3.LUT R55, R175.reuse, 0x16, R174.reuse, 0xfe, !PT ;  /* 0x00000016af377812 */ /* 0x140fe200078efeae */
[----:B------:R-:W-:Y:S01]  /*5420*/  IMAD R77, R58, c[0x0][0x198], RZ ;  /* 0x000066003a4d7a24 */ /* 0x000fe200078e02ff */
[C-C-:B------:R-:W-:Y:S01]  /*5430*/  LOP3.LUT R57, R175.reuse, 0x18, R174.reuse, 0xfe, !PT ;  /* 0x00000018af397812 */ /* 0x140fe200078efeae */
[----:B------:R-:W-:Y:S01]  /*5440*/  IMAD R79, R54, c[0x0][0x198], RZ ;  /* 0x00006600364f7a24 */ /* 0x000fe200078e02ff */
[--C-:B------:R-:W-:Y:S01]  /*5450*/  LOP3.LUT R56, R175, 0x1a, R174.reuse, 0xfe, !PT ;  /* 0x0000001aaf387812 */ /* 0x100fe200078efeae */
[----:B------:R-:W-:Y:S01]  /*5460*/  IMAD R81, R55, c[0x0][0x198], RZ ;  /* 0x0000660037517a24 */ /* 0x000fe200078e02ff */
[----:B------:R-:W-:Y:S01]  /*5470*/  LOP3.LUT R59, R175, 0x1c, R174, 0xfe, !PT ;  /* 0x0000001caf3b7812 */ /* 0x000fe200078efeae */
[C---:B0-----:R-:W-:Y:S01]  /*5480*/  IMAD.SHL.U32 R0, R22.reuse, 0x40, RZ ;  /* 0x0000004016007824 */ /* 0x041fe200078e00ff */
[----:B------:R-:W-:Y:S01]  /*5490*/  SHF.R.S32.HI R18, RZ, 0x4, R22 ;  /* 0x00000004ff127819 */ /* 0x000fe20000011416 */
[C---:B------:R-:W-:Y:S01]  /*54a0*/  IMAD.SHL.U32 R19, R22.reuse, 0x8, RZ ;  /* 0x0000000816137824 */ /* 0x040fe200078e00ff */
[----:B------:R-:W-:-:S02]  /*54b0*/  LOP3.LUT R20, R22, 0xc, RZ, 0xc0, !PT ;  /* 0x0000000c16147812 */ /* 0x000fc400078ec0ff */
[----:B------:R-:W-:Y:S02]  /*54c0*/  LOP3.LUT R0, R0, 0x1800, RZ, 0xc0, !PT ;  /* 0x0000180000007812 */ /* 0x000fe400078ec0ff */
[----:B------:R-:W-:Y:S01]  /*54d0*/  SGXT R18, R18, 0x1 ;  /* 0x000000011212781a */ /* 0x000fe20000000200 */
[----:B------:R-:W-:Y:S01]  /*54e0*/  IMAD R23, R20, 0x800, R23 ;  /* 0x0000080014177824 */ /* 0x000fe200078e0217 */
[----:B------:R-:W-:Y:S02]  /*54f0*/  LOP3.LUT R21, R0, 0x78, R19, 0xf8, !PT ;  /* 0x0000007800157812 */ /* 0x000fe400078ef813 */
[----:B------:R-:W-:Y:S01]  /*5500*/  LOP3.LUT R19, R19, 0x780, RZ, 0xc0, !PT ;  /* 0x0000078013137812 */ /* 0x000fe200078ec0ff */
[----:B------:R-:W-:Y:S01]  /*5510*/  IMAD R20, R20, 0x2, R23 ;  /* 0x0000000214147824 */ /* 0x000fe200078e0217 */
[----:B------:R-:W-:Y:S02]  /*5520*/  LOP3.LUT R18, R21, 0x2008, R18, 0x78, !PT ;  /* 0x0000200815127812 */ /* 0x000fe400078e7812 */
[----:B------:R-:W-:Y:S01]  /*5530*/  LEA R0, P2, R34, c[0x0][0x170], 0x1 ;  /* 0x00005c0022007a11 */ /* 0x000fe200078408ff */
[----:B------:R-:W-:Y:S01]  /*5540*/  IMAD.IADD R80, R19, 0x1, R20 ;  /* 0x0000000113507824 */ /* 0x000fe200078e0214 */
[----:B------:R-:W-:-:S02]  /*5550*/  LOP3.LUT R18, R18, 0x80, R22, 0xf8, !PT ;  /* 0x0000008012127812 */ /* 0x000fc400078ef816 */
[----:B------:R-:W-:Y:S02]  /*5560*/  LEA.HI.X.SX32 R34, R34, c[0x0][0x174], 0x1, P2 ;  /* 0x00005d0022227a11 */ /* 0x000fe400010f0eff */
[----:B------:R-:W-:Y:S01]  /*5570*/  LOP3.LUT R19, R18, 0x10, RZ, 0x3c, !PT ;  /* 0x0000001012137812 */ /* 0x000fe200078e3cff */
[----:B------:R-:W-:Y:S01]  /*5580*/  STS.64 [R18], R128 ;  /* 0x0000008012007388 */ /* 0x000fe20000000a00 */
[C---:B------:R-:W-:Y:S02]  /*5590*/  LOP3.LUT R82, R80.reuse, 0x8, RZ, 0x3c, !PT ;  /* 0x0000000850527812 */ /* 0x040fe400078e3cff */
[C---:B------:R-:W-:Y:S01]  /*55a0*/  LOP3.LUT R83, R80.reuse, 0x10, RZ, 0x3c, !PT ;  /* 0x0000001050537812 */ /* 0x040fe200078e3cff */
[----:B------:R-:W-:Y:S01]  /*55b0*/  STS.64 [R18+0x400], R16 ;  /* 0x0004001012007388 */ /* 0x000fe20000000a00 */
[----:B------:R-:W-:Y:S02]  /*55c0*/  LOP3.LUT R84, R80, 0x18, RZ, 0x3c, !PT ;  /* 0x0000001850547812 */ /* 0x000fe400078e3cff */
[C-C-:B------:R-:W-:Y:S01]  /*55d0*/  LOP3.LUT R76, R175.reuse, 0x1e, R174.reuse, 0xfe, !PT ;  /* 0x0000001eaf4c7812 */ /* 0x140fe200078efeae */
[----:B------:R-:W-:Y:S01]  /*55e0*/  STS.64 [R18+0x100], R92 ;  /* 0x0001005c12007388 */ /* 0x000fe20000000a00 */
[----:B------:R-:W-:-:S02]  /*55f0*/  LOP3.LUT R71, R175, 0x28, R174, 0xfe, !PT ;  /* 0x00000028af477812 */ /* 0x000fc400078efeae */
[C-C-:B------:R-:W-:Y:S01]  /*5600*/  LOP3.LUT R70, R175.reuse, 0x2a, R174.reuse, 0xfe, !PT ;  /* 0x0000002aaf467812 */ /* 0x140fe200078efeae */
[----:B------:R-:W-:Y:S01]  /*5610*/  STS.64 [R18+0x500], R14 ;  /* 0x0005000e12007388 */ /* 0x000fe20000000a00 */
[C-C-:B------:R-:W-:Y:S02]  /*5620*/  LOP3.LUT R69, R175.reuse, 0x2c, R174.reuse, 0xfe, !PT ;  /* 0x0000002caf457812 */ /* 0x140fe400078efeae */
[C-C-:B------:R-:W-:Y:S01]  /*5630*/  LOP3.LUT R68, R175.reuse, 0x2e, R174.reuse, 0xfe, !PT ;  /* 0x0000002eaf447812 */ /* 0x140fe200078efeae */
[----:B------:R-:W-:Y:S01]  /*5640*/  STS.64 [R18+0x200], R112 ;  /* 0x0002007012007388 */ /* 0x000fe20000000a00 */
[C-C-:B------:R-:W-:Y:S02]  /*5650*/  LOP3.LUT R67, R175.reuse, 0x30, R174.reuse, 0xfe, !PT ;  /* 0x00000030af437812 */ /* 0x140fe400078efeae */
[C-C-:B------:R-:W-:Y:S01]  /*5660*/  LOP3.LUT R66, R175.reuse, 0x32, R174.reuse, 0xfe, !PT ;  /* 0x00000032af427812 */ /* 0x140fe200078efeae */
[----:B------:R-:W-:Y:S01]  /*5670*/  STS.64 [R18+0x600], R2 ;  /* 0x0006000212007388 */ /* 0x000fe20000000a00 */
[----:B------:R-:W-:-:S02]  /*5680*/  LOP3.LUT R65, R175, 0x34, R174, 0xfe, !PT ;  /* 0x00000034af417812 */ /* 0x000fc400078efeae */
[C-C-:B------:R-:W-:Y:S01]  /*5690*/  LOP3.LUT R64, R175.reuse, 0x36, R174.reuse, 0xfe, !PT ;  /* 0x00000036af407812 */ /* 0x140fe200078efeae */
[----:B------:R0:W-:Y:S01]  /*56a0*/  STS.64 [R18+0x300], R72 ;  /* 0x0003004812007388 */ /* 0x0001e20000000a00 */
[C-C-:B------:R-:W-:Y:S02]  /*56b0*/  LOP3.LUT R63, R175.reuse, 0x38, R174.reuse, 0xfe, !PT ;  /* 0x00000038af3f7812 */ /* 0x140fe400078efeae */
[C-C-:B------:R-:W-:Y:S01]  /*56c0*/  LOP3.LUT R62, R175.reuse, 0x3a, R174.reuse, 0xfe, !PT ;  /* 0x0000003aaf3e7812 */ /* 0x140fe200078efeae */
[----:B------:R1:W-:Y:S01]  /*56d0*/  STS.64 [R18+0x700], R12 ;  /* 0x0007000c12007388 */ /* 0x0003e20000000a00 */
[C-C-:B------:R-:W-:Y:S02]  /*56e0*/  LOP3.LUT R61, R175.reuse, 0x3c, R174.reuse, 0xfe, !PT ;  /* 0x0000003caf3d7812 */ /* 0x140fe400078efeae */
[C-C-:B------:R-:W-:Y:S01]  /*56f0*/  LOP3.LUT R49, R175.reuse, 0x40, R174.reuse, 0xfe, !PT ;  /* 0x00000040af317812 */ /* 0x140fe200078efeae */
[----:B------:R-:W-:Y:S01]  /*5700*/  STS.64 [R19+0x4000], R130 ;  /* 0x0040008213007388 */ /* 0x000fe20000000a00 */
[----:B------:R-:W-:-:S02]  /*5710*/  LOP3.LUT R60, R175, 0x3e, R174, 0xfe, !PT ;  /* 0x0000003eaf3c7812 */ /* 0x000fc400078efeae */
[C-C-:B------:R-:W-:Y:S01]  /*5720*/  LOP3.LUT R99, R175.reuse, 0x42, R174.reuse, 0xfe, !PT ;  /* 0x00000042af637812 */ /* 0x140fe200078efeae */
[----:B------:R2:W-:Y:S01]  /*5730*/  STS.64 [R19+0x4400], R10 ;  /* 0x0044000a13007388 */ /* 0x0005e20000000a00 */
[C-C-:B0-----:R-:W-:Y:S02]  /*5740*/  LOP3.LUT R73, R175.reuse, 0x24, R174.reuse, 0xfe, !PT ;  /* 0x00000024af497812 */ /* 0x141fe400078efeae */
[C-C-:B------:R-:W-:Y:S01]  /*5750*/  LOP3.LUT R72, R175.reuse, 0x26, R174.reuse, 0xfe, !PT ;  /* 0x00000026af487812 */ /* 0x140fe200078efeae */
[----:B------:R-:W-:Y:S01]  /*5760*/  STS.64 [R19+0x4100], R94 ;  /* 0x0041005e13007388 */ /* 0x000fe20000000a00 */
[C---:B-1----:R-:W-:Y:S02]  /*5770*/  LOP3.LUT R12, R175.reuse, R174, RZ, 0xfc, !PT ;  /* 0x000000aeaf0c7212 */ /* 0x042fe400078efcff */
[----:B------:R-:W-:Y:S01]  /*5780*/  LOP3.LUT R98, R175, 0x44, R174, 0xfe, !PT ;  /* 0x00000044af627812 */ /* 0x000fe200078efeae */
[----:B------:R0:W-:Y:S01]  /*5790*/  STS.64 [R19+0x4500], R8 ;  /* 0x0045000813007388 */ /* 0x0001e20000000a00 */
[----:B------:R-:W-:-:S02]  /*57a0*/  ISETP.LT.AND P1, PT, R12, c[0x0][0x17c], !P0 ;  /* 0x00005f000c007a0c */ /* 0x000fc40004721270 */
[C-C-:B------:R-:W-:Y:S01]  /*57b0*/  LOP3.LUT R97, R175.reuse, 0x46, R174.reuse, 0xfe, !PT ;  /* 0x00000046af617812 */ /* 0x140fe200078efeae */
[----:B------:R-:W-:Y:S01]  /*57c0*/  STS.64 [R19+0x4200], R114 ;  /* 0x0042007213007388 */ /* 0x000fe20000000a00 */
[C-C-:B--2---:R-:W-:Y:S02]  /*57d0*/  LOP3.LUT R11, R175.reuse, 0x2, R174.reuse, 0xfe, !PT ;  /* 0x00000002af0b7812 */ /* 0x144fe400078efeae */
[--C-:B------:R-:W-:Y:S01]  /*57e0*/  LOP3.LUT R10, R175, 0x4, R174.reuse, 0xfe, !PT ;  /* 0x00000004af0a7812 */ /* 0x100fe200078efeae */
[----:B------:R1:W-:Y:S01]  /*57f0*/  STS.64 [R19+0x4600], R4 ;  /* 0x0046000413007388 */ /* 0x0003e20000000a00 */
[----:B------:R-:W-:Y:S02]  /*5800*/  ISETP.LT.AND P4, PT, R11, c[0x0][0x17c], !P0 ;  /* 0x00005f000b007a0c */ /* 0x000fe40004781270 */
[----:B------:R-:W-:Y:S01]  /*5810*/  ISETP.LT.AND P3, PT, R10, c[0x0][0x17c], !P0 ;  /* 0x00005f000a007a0c */ /* 0x000fe20004761270 */
[----:B------:R-:W-:Y:S01]  /*5820*/  STS.64 [R19+0x4300], R74 ;  /* 0x0043004a13007388 */ /* 0x000fe20000000a00 */
[----:B0-----:R-:W-:Y:S01]  /*5830*/  IMAD R9, R12, c[0x0][0x198], RZ ;  /* 0x000066000c097a24 */ /* 0x001fe200078e02ff */
[C-C-:B------:R-:W-:Y:S01]  /*5840*/  LOP3.LUT R8, R175.reuse, 0x8, R174.reuse, 0xfe, !PT ;  /* 0x00000008af087812 */ /* 0x140fe200078efeae */
[----:B------:R-:W-:Y:S01]  /*5850*/  IMAD R23, R10, c[0x0][0x198], RZ ;  /* 0x000066000a177a24 */ /* 0x000fe200078e02ff */
[----:B------:R0:W-:Y:S01]  /*5860*/  STS.64 [R19+0x4700], R6 ;  /* 0x0047000613007388 */ /* 0x0001e20000000a00 */
[----:B------:R-:W-:-:S02]  /*5870*/  LOP3.LUT R96, R175, 0x48, R174, 0xfe, !PT ;  /* 0x00000048af607812 */ /* 0x000fc400078efeae */
[----:B------:R-:W-:Y:S01]  /*5880*/  IMAD R29, R8, c[0x0][0x198], RZ ;  /* 0x00006600081d7a24 */ /* 0x000fe200078e02ff */
[----:B------:R-:W-:Y:S01]  /*5890*/  BAR.SYNC.DEFER_BLOCKING 0x0 ;  /* 0x0000000000007b1d */ /* 0x000fe20000010000 */
[-C--:B-1----:R-:W-:Y:S02]  /*58a0*/  LEA R4, P2, R9, R0.reuse, 0x1 ;  /* 0x0000000009047211 */ /* 0x082fe400078408ff */
[----:B------:R-:W-:Y:S02]  /*58b0*/  LEA R22, P5, R23, R0, 0x1 ;  /* 0x0000000017167211 */ /* 0x000fe400078a08ff */
[-C--:B------:R-:W-:Y:S02]  /*58c0*/  LEA.HI.X.SX32 R5, R9, R34.reuse, 0x1, P2 ;  /* 0x0000002209057211 */ /* 0x080fe400010f0eff */
[----:B------:R-:W-:Y:S01]  /*58d0*/  LOP3.LUT R9, R175, 0x6, R174, 0xfe, !PT ;  /* 0x00000006af097812 */ /* 0x000fe200078efeae */
[----:B0-----:R-:W-:Y:S01]  /*58e0*/  IMAD R19, R11, c[0x0][0x198], RZ ;  /* 0x000066000b137a24 */ /* 0x001fe200078e02ff */
[----:B------:R-:W-:-:S02]  /*58f0*/  LEA.HI.X.SX32 R23, R23, R34, 0x1, P5 ;  /* 0x0000002217177211 */ /* 0x000fc400028f0eff */
[C---:B------:R-:W-:Y:S01]  /*5900*/  ISETP.LT.AND P2, PT, R9.reuse, c[0x0][0x17c], !P0 ;  /* 0x00005f0009007a0c */ /* 0x040fe20004741270 */
[----:B------:R-:W-:Y:S01]  /*5910*/  IMAD R27, R9, c[0x0][0x198], RZ ;  /* 0x00006600091b7a24 */ /* 0x000fe200078e02ff */
[-C--:B------:R-:W-:Y:S02]  /*5920*/  LEA R20, P6, R19, R0.reuse, 0x1 ;  /* 0x0000000013147211 */ /* 0x080fe400078c08ff */
[----:B------:R-:W-:Y:S02]  /*5930*/  LEA R28, P5, R29, R0, 0x1 ;  /* 0x000000001d1c7211 */ /* 0x000fe400078a08ff */
[----:B------:R-:W-:Y:S02]  /*5940*/  LEA.HI.X.SX32 R21, R19, R34, 0x1, P6 ;  /* 0x0000002213157211 */ /* 0x000fe400030f0eff */
[----:B------:R-:W-:Y:S02]  /*5950*/  LEA R26, P6, R27, R0, 0x1 ;  /* 0x000000001b1a7211 */ /* 0x000fe400078c08ff */
[----:B------:R-:W-:-:S02]  /*5960*/  LEA.HI.X.SX32 R29, R29, R34, 0x1, P5 ;  /* 0x000000221d1d7211 */ /* 0x000fc400028f0eff */
[----:B------:R-:W-:Y:S01]  /*5970*/  LEA.HI.X.SX32 R27, R27, R34, 0x1, P6 ;  /* 0x000000221b1b7211 */ /* 0x000fe200030f0eff */
[----:B------:R-:W0:Y:S01]  /*5980*/  LDS.64 R2, [R80] ;  /* 0x0000000050027984 */ /* 0x000e220000000a00 */
[----:B------:R-:W-:Y:S02]  /*5990*/  LEA R32, P5, R51, R0, 0x1 ;  /* 0x0000000033207211 */ /* 0x000fe400078a08ff */
[C-C-:B------:R-:W-:Y:S01]  /*59a0*/  LOP3.LUT R75, R175.reuse, 0x20, R174.reuse, 0xfe, !PT ;  /* 0x00000020af4b7812 */ /* 0x140fe200078efeae */
[----:B------:R-:W1:Y:S01]  /*59b0*/  LDS.64 R16, [R82] ;  /* 0x0000000052107984 */ /* 0x000e620000000a00 */
[C-C-:B------:R-:W-:Y:S02]  /*59c0*/  LOP3.LUT R74, R175.reuse, 0x22, R174.reuse, 0xfe, !PT ;  /* 0x00000022af4a7812 */ /* 0x140fe400078efeae */
[C-C-:B------:R-:W-:Y:S01]  /*59d0*/  LOP3.LUT R95, R175.reuse, 0x4a, R174.reuse, 0xfe, !PT ;  /* 0x0000004aaf5f7812 */ /* 0x140fe200078efeae */
[----:B------:R-:W2:Y:S01]  /*59e0*/  LDS.64 R14, [R83] ;  /* 0x00000000530e7984 */ /* 0x000ea20000000a00 */
[----:B------:R-:W-:-:S02]  /*59f0*/  LOP3.LUT R94, R175, 0x4c, R174, 0xfe, !PT ;  /* 0x0000004caf5e7812 */ /* 0x000fc400078efeae */
[C-C-:B------:R-:W-:Y:S01]  /*5a00*/  LOP3.LUT R93, R175.reuse, 0x4e, R174.reuse, 0xfe, !PT ;  /* 0x0000004eaf5d7812 */ /* 0x140fe200078efeae */
[----:B------:R-:W3:Y:S01]  /*5a10*/  LDS.64 R6, [R84] ;  /* 0x0000000054067984 */ /* 0x000ee20000000a00 */
[C-C-:B------:R-:W-:Y:S02]  /*5a20*/  LOP3.LUT R92, R175.reuse, 0x50, R174.reuse, 0xfe, !PT ;  /* 0x00000050af5c7812 */ /* 0x140fe400078efeae */
[C-C-:B------:R-:W-:Y:S01]  /*5a30*/  LOP3.LUT R91, R175.reuse, 0x52, R174.reuse, 0xfe, !PT ;  /* 0x00000052af5b7812 */ /* 0x140fe200078efeae */
[----:B------:R-:W-:Y:S01]  /*5a40*/  LDS.64 R12, [R82+0x800] ;  /* 0x00080000520c7984 */ /* 0x000fe20000000a00 */
[C-C-:B------:R-:W-:Y:S02]  /*5a50*/  LOP3.LUT R90, R175.reuse, 0x54, R174.reuse, 0xfe, !PT ;  /* 0x00000054af5a7812 */ /* 0x140fe400078efeae */
[C-C-:B------:R-:W-:Y:S01]  /*5a60*/  LOP3.LUT R89, R175.reuse, 0x56, R174.reuse, 0xfe, !PT ;  /* 0x00000056af597812 */ /* 0x140fe200078efeae */
[----:B------:R-:W-:Y:S01]  /*5a70*/  LDS.64 R10, [R83+0x800] ;  /* 0x00080000530a7984 */ /* 0x000fe20000000a00 */
[----:B------:R-:W-:-:S02]  /*5a80*/  LOP3.LUT R88, R175, 0x58, R174, 0xfe, !PT ;  /* 0x00000058af587812 */ /* 0x000fc400078efeae */
[C-C-:B------:R-:W-:Y:S01]  /*5a90*/  LOP3.LUT R87, R175.reuse, 0x5a, R174.reuse, 0xfe, !PT ;  /* 0x0000005aaf577812 */ /* 0x140fe200078efeae */
[----:B------:R-:W-:Y:S01]  /*5aa0*/  LDS.64 R18, [R80+0x1000] ;  /* 0x0010000050127984 */ /* 0x000fe20000000a00 */
[C-C-:B------:R-:W-:Y:S02]  /*5ab0*/  LOP3.LUT R86, R175.reuse, 0x5c, R174.reuse, 0xfe, !PT ;  /* 0x0000005caf567812 */ /* 0x140fe400078efeae */
[C-C-:B------:R-:W-:Y:S02]  /*5ac0*/  LOP3.LUT R48, R175.reuse, 0x60, R174.reuse, 0xfe, !PT ;  /* 0x00000060af307812 */ /* 0x140fe400078efeae */
[C-C-:B------:R-:W-:Y:S02]  /*5ad0*/  LOP3.LUT R47, R175.reuse, 0x62, R174.reuse, 0xfe, !PT ;  /* 0x00000062af2f7812 */ /* 0x140fe400078efeae */
[C-C-:B------:R-:W-:Y:S02]  /*5ae0*/  LOP3.LUT R85, R175.reuse, 0x5e, R174.reuse, 0xfe, !PT ;  /* 0x0000005eaf557812 */ /* 0x140fe400078efeae */
[----:B------:R-:W-:-:S02]  /*5af0*/  LOP3.LUT R46, R175, 0x64, R174, 0xfe, !PT ;  /* 0x00000064af2e7812 */ /* 0x000fc400078efeae */
[C-C-:B------:R-:W-:Y:S02]  /*5b00*/  LOP3.LUT R45, R175.reuse, 0x66, R174.reuse, 0xfe, !PT ;  /* 0x00000066af2d7812 */ /* 0x140fe400078efeae */
[C-C-:B------:R-:W-:Y:S02]  /*5b10*/  LOP3.LUT R43, R175.reuse, 0x6a, R174.reuse, 0xfe, !PT ;  /* 0x0000006aaf2b7812 */ /* 0x140fe400078efeae */
[C-C-:B------:R-:W-:Y:S01]  /*5b20*/  LOP3.LUT R41, R175.reuse, 0x6e, R174.reuse, 0xfe, !PT ;  /* 0x0000006eaf297812 */ /* 0x140fe200078efeae */
[----:B0-----:R0:W-:Y:S01]  /*5b30*/  @P1 STG.E.U16 [R4.64], R2 ;  /* 0x0000000204001986 */ /* 0x0011e2000c101506 */
[----:B------:R-:W-:Y:S02]  /*5b40*/  ISETP.LT.AND P1, PT, R8, c[0x0][0x17c], !P0 ;  /* 0x00005f0008007a0c */ /* 0x000fe40004721270 */
[C-C-:B------:R-:W-:Y:S01]  /*5b50*/  LOP3.LUT R44, R175.reuse, 0x68, R174.reuse, 0xfe, !PT ;  /* 0x00000068af2c7812 */ /* 0x140fe200078efeae */
[----:B------:R-:W4:Y:S01]  /*5b60*/  LDS.64 R4, [R80+0x800] ;  /* 0x0008000050047984 */ /* 0x000f220000000a00 */
[----:B------:R-:W-:-:S02]  /*5b70*/  LOP3.LUT R42, R175, 0x6c, R174, 0xfe, !PT ;  /* 0x0000006caf2a7812 */ /* 0x000fc400078efeae */
[C-C-:B------:R-:W-:Y:S01]  /*5b80*/  LOP3.LUT R40, R175.reuse, 0x70, R174.reuse, 0xfe, !PT ;  /* 0x00000070af287812 */ /* 0x140fe200078efeae */
[----:B------:R-:W5:Y:S01]  /*5b90*/  LDS.64 R8, [R84+0x800] ;  /* 0x0008000054087984 */ /* 0x000f620000000a00 */
[C-C-:B------:R-:W-:Y:S02]  /*5ba0*/  LOP3.LUT R39, R175.reuse, 0x72, R174.reuse, 0xfe, !PT ;  /* 0x00000072af277812 */ /* 0x140fe400078efeae */
[----:B------:R-:W-:Y:S01]  /*5bb0*/  LOP3.LUT R38, R175, 0x74, R174, 0xfe, !PT ;  /* 0x00000074af267812 */ /* 0x000fe200078efeae */
[----:B-1----:R-:W-:Y:S01]  /*5bc0*/  @P4 STG.E.U16 [R20.64], R16 ;  /* 0x0000001014004986 */ /* 0x002fe2000c101506 */
[----:B------:R-:W-:Y:S02]  /*5bd0*/  ISETP.LT.AND P4, PT, R24, c[0x0][0x17c], !P0 ;  /* 0x00005f0018007a0c */ /* 0x000fe40004781270 */
[----:B0-----:R-:W-:Y:S01]  /*5be0*/  PRMT R2, R2, 0x7632, R2 ;  /* 0x0000763202027816 */ /* 0x001fe20000000002 */
[----:B--2---:R0:W-:Y:S01]  /*5bf0*/  @P3 STG.E.U16 [R22.64], R14 ;  /* 0x0000000e16003986 */ /* 0x0041e2000c101506 */
[----:B------:R-:W-:-:S02]  /*5c00*/  ISETP.LT.AND P3, PT, R30, c[0x0][0x17c], !P0 ;  /* 0x00005f001e007a0c */ /* 0x000fc40004761270 */
[----:B------:R-:W-:Y:S01]  /*5c10*/  LEA R30, P6, R31, R0, 0x1 ;  /* 0x000000001f1e7211 */ /* 0x000fe200078c08ff */
[----:B---3--:R1:W-:Y:S01]  /*5c20*/  @P2 STG.E.U16 [R26.64], R6 ;  /* 0x000000061a002986 */ /* 0x0083e2000c101506 */
[----:B------:R-:W-:Y:S02]  /*5c30*/  ISETP.LT.AND P2, PT, R25, c[0x0][0x17c], !P0 ;  /* 0x00005f0019007a0c */ /* 0x000fe40004741270 */
[----:B------:R-:W-:Y:S01]  /*5c40*/  LEA.HI.X.SX32 R31, R31, R34, 0x1, P6 ;  /* 0x000000221f1f7211 */ /* 0x000fe200030f0eff */
[----:B------:R-:W2:Y:S01]  /*5c50*/  LDS.64 R24, [R82+0x1000] ;  /* 0x0010000052187984 */ /* 0x000ea20000000a00 */
[----:B------:R-:W-:Y:S02]  /*5c60*/  LEA R50, P6, R53, R0, 0x1 ;  /* 0x0000000035327211 */ /* 0x000fe400078c08ff */
[----:B------:R-:W-:Y:S01]  /*5c70*/  LOP3.LUT R37, R175, 0x76, R174, 0xfe, !PT ;  /* 0x00000076af257812 */ /* 0x000fe200078efeae */
[----:B------:R-:W3:Y:S01]  /*5c80*/  LDS.64 R20, [R83+0x1000] ;  /* 0x0010000053147984 */ /* 0x000ee20000000a00 */
[----:B0-----:R-:W-:-:S02]  /*5c90*/  PRMT R14, R14, 0x7632, R14 ;  /* 0x000076320e0e7816 */ /* 0x001fc4000000000e */
[--C-:B------:R-:W-:Y:S01]  /*5ca0*/  LOP3.LUT R36, R175, 0x78, R174.reuse, 0xfe, !PT ;  /* 0x00000078af247812 */ /* 0x100fe200078efeae */
[----:B-1----:R-:W-:Y:S01]  /*5cb0*/  IMAD R27, R33, c[0x0][0x198], RZ ;  /* 0x00006600211b7a24 */ /* 0x002fe200078e02ff */
[----:B------:R-:W0:Y:S01]  /*5cc0*/  LDS.64 R22, [R84+0x1000] ;  /* 0x0010000054167984 */ /* 0x000e220000000a00 */
[C-C-:B------:R-:W-:Y:S02]  /*5cd0*/  LOP3.LUT R35, R175.reuse, 0x7a, R174.reuse, 0xfe, !PT ;  /* 0x0000007aaf237812 */ /* 0x140fe400078efeae */
[C-C-:B------:R-:W-:Y:S02]  /*5ce0*/  LOP3.LUT R78, R175.reuse, 0x7c, R174.reuse, 0xfe, !PT ;  /* 0x0000007caf4e7812 */ /* 0x140fe400078efeae */
[----:B------:R-:W-:Y:S01]  /*5cf0*/  LOP3.LUT R174, R175, 0x7e, R174, 0xfe, !PT ;  /* 0x0000007eafae7812 */ /* 0x000fe200078efeae */
[----:B----4-:R1:W-:Y:S01]  /*5d00*/  @P1 STG.E.U16 [R28.64], R4 ;  /* 0x000000041c001986 */ /* 0x0103e2000c101506 */
[----:B------:R-:W-:Y:S02]  /*5d10*/  ISETP.LT.AND P1, PT, R33, c[0x0][0x17c], !P0 ;  /* 0x00005f0021007a0c */ /* 0x000fe40004721270 */
[----:B------:R-:W-:Y:S01]  /*5d20*/  LEA.HI.X.SX32 R33, R51, R34, 0x1, P5 ;  /* 0x0000002233217211 */ /* 0x000fe200028f0eff */
[----:B------:R-:W-:Y:S01]  /*5d30*/  @P2 STG.E.U16 [R30.64], R12 ;  /* 0x0000000c1e002986 */ /* 0x000fe2000c101506 */
[----:B------:R-:W-:-:S02]  /*5d40*/  LEA R52, P2, R27, R0, 0x1 ;  /* 0x000000001b347211 */ /* 0x000fc400078408ff */
[-C--:B------:R-:W-:Y:S01]  /*5d50*/  LEA.HI.X.SX32 R51, R53, R34.reuse, 0x1, P6 ;  /* 0x0000002235337211 */ /* 0x080fe200030f0eff */
[----:B------:R4:W-:Y:S01]  /*5d60*/  @P4 STG.E.U16 [R32.64], R10 ;  /* 0x0000000a20004986 */ /* 0x0009e2000c101506 */
[----:B------:R-:W-:Y:S02]  /*5d70*/  LEA.HI.X.SX32 R53, R27, R34, 0x1, P2 ;  /* 0x000000221b357211 */ /* 0x000fe400010f0eff */
[----:B------:R-:W-:Y:S01]  /*5d80*/  ISETP.LT.AND P2, PT, R58, c[0x0][0x17c], !P0 ;  /* 0x00005f003a007a0c */ /* 0x000fe20004741270 */
[----:B------:R-:W0:Y:S01]  /*5d90*/  LDS.64 R26, [R80+0x1800] ;  /* 0x00180000501a7984 */ /* 0x000e220000000a00 */
[----:B-1----:R-:W-:Y:S02]  /*5da0*/  PRMT R4, R4, 0x7632, R4 ;  /* 0x0000763204047816 */ /* 0x002fe40000000004 */
[----:B------:R-:W-:Y:S01]  /*5db0*/  ISETP.LT.AND P5, PT, R99, c[0x0][0x17c], !P0 ;  /* 0x00005f0063007a0c */ /* 0x000fe200047a1270 */
[----:B------:R-:W1:Y:S04]  /*5dc0*/  LDS.64 R28, [R82+0x1800] ;  /* 0x00180000521c7984 */ /* 0x000e680000000a00 */
[----:B-----5:R5:W-:Y:S01]  /*5dd0*/  @P3 STG.E.U16 [R50.64], R8 ;  /* 0x0000000832003986 */ /* 0x020be2000c101506 */
[----:B------:R-:W-:-:S02]  /*5de0*/  ISETP.LT.AND P3, PT, R54, c[0x0][0x17c], !P0 ;  /* 0x00005f0036007a0c */ /* 0x000fc40004761270 */
[----:B------:R-:W-:Y:S01]  /*5df0*/  LEA R54, P4, R77, R0, 0x1 ;  /* 0x000000004d367211 */ /* 0x000fe200078808ff */
[----:B------:R-:W1:Y:S01]  /*5e00*/  LDS.64 R30, [R83+0x1800] ;  /* 0x00180000531e7984 */ /* 0x000e620000000a00 */
[----:B----4-:R-:W-:-:S03]  /*5e10*/  PRMT R10, R10, 0x7632, R10 ;  /* 0x000076320a0a7816 */ /* 0x010fc6000000000a */
[----:B------:R4:W-:Y:S01]  /*5e20*/  @P1 STG.E.U16 [R52.64], R18 ;  /* 0x0000001234001986 */ /* 0x0009e2000c101506 */
[----:B------:R-:W-:Y:S02]  /*5e30*/  ISETP.LT.AND P1, PT, R55, c[0x0][0x17c], !P0 ;  /* 0x00005f0037007a0c */ /* 0x000fe40004721270 */
[----:B------:R-:W-:Y:S01]  /*5e40*/  LEA.HI.X.SX32 R55, R77, R34, 0x1, P4 ;  /* 0x000000224d377211 */ /* 0x000fe200020f0eff */
[----:B------:R-:W1:Y:S01]  /*5e50*/  LDS.64 R32, [R84+0x1800] ;  /* 0x0018000054207984 */ /* 0x000e620000000a00 */
[C---:B-----5:R-:W-:Y:S01]  /*5e60*/  LEA R50, P6, R79.reuse, R0, 0x1 ;  /* 0x000000004f327211 */ /* 0x060fe200078c08ff */
[----:B------:R-:W-:Y:S02]  /*5e70*/  IMAD R77, R56, c[0x0][0x198], RZ ;  /* 0x00006600384d7a24 */ /* 0x000fe400078e02ff */
[----:B--2---:R2:W-:Y:S01]  /*5e80*/  @P2 STG.E.U16 [R54.64], R24 ;  /* 0x0000001836002986 */ /* 0x0045e2000c101506 */
[----:B------:R-:W-:Y:S02]  /*5e90*/  LEA.HI.X.SX32 R51, R79, R34, 0x1, P6 ;  /* 0x000000224f337211 */ /* 0x000fe400030f0eff */
[C---:B------:R-:W-:Y:S01]  /*5ea0*/  ISETP.LT.AND P2, PT, R57.reuse, c[0x0][0x17c], !P0 ;  /* 0x00005f0039007a0c */ /* 0x040fe20004741270 */
[----:B------:R-:W-:Y:S01]  /*5eb0*/  IMAD R57, R57, c[0x0][0x198], RZ ;  /* 0x0000660039397a24 */ /* 0x000fe200078e02ff */
[-C--:B----4-:R-:W-:Y:S01]  /*5ec0*/  LEA R52, P4, R81, R0.reuse, 0x1 ;  /* 0x0000000051347211 */ /* 0x090fe200078808ff */
[----:B---3--:R3:W-:Y:S01]  /*5ed0*/  @P3 STG.E.U16 [R50.64], R20 ;  /* 0x0000001432003986 */ /* 0x0087e2000c101506 */
[----:B------:R-:W-:-:S02]  /*5ee0*/  LEA R58, P6, R77, R0, 0x1 ;  /* 0x000000004d3a7211 */ /* 0x000fc400078c08ff */
[----:B------:R-:W-:Y:S02]  /*5ef0*/  LEA.HI.X.SX32 R53, R81, R34, 0x1, P4 ;  /* 0x0000002251357211 */ /* 0x000fe400020f0eff */
[----:B------:R-:W-:Y:S01]  /*5f00*/  ISETP.LT.AND P4, PT, R56, c[0x0][0x17c], !P0 ;  /* 0x00005f0038007a0c */ /* 0x000fe20004781270 */
[----:B--2---:R-:W-:Y:S01]  /*5f10*/  IMAD R55, R59, c[0x0][0x198], RZ ;  /* 0x000066003b377a24 */ /* 0x004fe200078e02ff */
[----:B------:R-:W-:Y:S01]  /*5f20*/  LEA R56, P3, R57, R0, 0x1 ;  /* 0x0000000039387211 */ /* 0x000fe200078608ff */
[----:B0-----:R0:W-:Y:S01]  /*5f30*/  @P1 STG.E.U16 [R52.64], R22 ;  /* 0x0000001634001986 */ /* 0x0011e2000c101506 */
[----:B------:R-:W-:Y:S02]  /*5f40*/  ISETP.LT.AND P1, PT, R59, c[0x0][0x17c], !P0 ;  /* 0x00005f003b007a0c */ /* 0x000fe40004721270 */
[-C--:B------:R-:W-:Y:S02]  /*5f50*/  LEA.HI.X.SX32 R57, R57, R34.reuse, 0x1, P3 ;  /* 0x0000002239397211 */ /* 0x080fe400018f0eff */
[----:B------:R-:W-:Y:S01]  /*5f60*/  LEA.HI.X.SX32 R59, R77, R34, 0x1, P6 ;  /* 0x000000224d3b7211 */ /* 0x000fe200030f0eff */
[C---:B------:R-:W-:Y:S01]  /*5f70*/  IMAD R77, R76.reuse, c[0x0][0x198], RZ ;  /* 0x000066004c4d7a24 */ /* 0x040fe200078e02ff */
[----:B------:R-:W-:Y:S01]  /*5f80*/  ISETP.LT.AND P3, PT, R76, c[0x0][0x17c], !P0 ;  /* 0x00005f004c007a0c */ /* 0x000fe20004761270 */
[----:B------:R2:W-:Y:S01]  /*5f90*/  @P2 STG.E.U16 [R56.64], R26 ;  /* 0x0000001a38002986 */ /* 0x0005e2000c101506 */
[----:B---3--:R-:W-:-:S02]  /*5fa0*/  LEA R50, P2, R55, R0, 0x1 ;  /* 0x0000000037327211 */ /* 0x008fc400078408ff */
[----:B------:R-:W-:Y:S01]  /*5fb0*/  PRMT R18, R18, 0x7632, R18 ;  /* 0x0000763212127816 */ /* 0x000fe20000000012 */
[----:B-1----:R1:W-:Y:S01]  /*5fc0*/  @P4 STG.E.U16 [R58.64], R28 ;  /* 0x0000001c3a004986 */ /* 0x0023e2000c101506 */
[----:B------:R-:W-:Y:S02]  /*5fd0*/  LEA.HI.X.SX32 R51, R55, R34, 0x1, P2 ;  /* 0x0000002237337211 */ /* 0x000fe400010f0eff */
[C---:B------:R-:W-:Y:S01]  /*5fe0*/  ISETP.LT.AND P2, PT, R75.reuse, c[0x0][0x17c], !P0 ;  /* 0x00005f004b007a0c */ /* 0x040fe20004741270 */
[----:B------:R-:W-:Y:S01]  /*5ff0*/  IMAD R75, R75, c[0x0][0x198], RZ ;  /* 0x000066004b4b7a24 */ /* 0x000fe200078e02ff */
[C---:B0-----:R-:W-:Y:S01]  /*6000*/  LEA R52, P6, R77.reuse, R0, 0x1 ;  /* 0x000000004d347211 */ /* 0x041fe200078c08ff */
[----:B------:R0:W-:Y:S01]  /*6010*/  @P1 STG.E.U16 [R50.64], R30 ;  /* 0x0000001e32001986 */ /* 0x0001e2000c101506 */
[C---:B------:R-:W-:Y:S01]  /*6020*/  ISETP.LT.AND P1, PT, R74.reuse, c[0x0][0x17c], !P0 ;  /* 0x00005f004a007a0c */ /* 0x040fe20004721270 */
[----:B--2---:R-:W-:Y:S01]  /*6030*/  IMAD R57, R74, c[0x0][0x198], RZ ;  /* 0x000066004a397a24 */ /* 0x004fe200078e02ff */
[----:B------:R-:W-:-:S02]  /*6040*/  LEA.HI.X.SX32 R53, R77, R34, 0x1, P6 ;  /* 0x000000224d357211 */ /* 0x000fc400030f0eff */
[C---:B------:R-:W-:Y:S01]  /*6050*/  LEA R54, P6, R75.reuse, R0, 0x1 ;  /* 0x000000004b367211 */ /* 0x040fe200078c08ff */
[----:B-1----:R-:W-:Y:S01]  /*6060*/  IMAD R59, R68, c[0x0][0x198], RZ ;  /* 0x00006600443b7a24 */ /* 0x002fe200078e02ff */
[----:B------:R-:W-:Y:S01]  /*6070*/  PRMT R28, R16, 0x7632, R28 ;  /* 0x00007632101c7816 */ /* 0x000fe2000000001c */
[----:B------:R1:W-:Y:S01]  /*6080*/  @P3 STG.E.U16 [R52.64], R32 ;  /* 0x0000002034003986 */ /* 0x0003e2000c101506 */
[----:B------:R-:W-:Y:S02]  /*6090*/  LEA.HI.X.SX32 R55, R75, R34, 0x1, P6 ;  /* 0x000000224b377211 */ /* 0x000fe400030f0eff */
[C---:B------:R-:W-:Y:S01]  /*60a0*/  ISETP.LT.AND P6, PT, R73.reuse, c[0x0][0x17c], !P0 ;  /* 0x00005f0049007a0c */ /* 0x040fe200047c1270 */
[----:B------:R-:W-:Y:S01]  /*60b0*/  IMAD R73, R73, c[0x0][0x198], RZ ;  /* 0x0000660049497a24 */ /* 0x000fe200078e02ff */
[----:B------:R-:W-:Y:S01]  /*60c0*/  LEA R56, P3, R57, R0, 0x1 ;  /* 0x0000000039387211 */ /* 0x000fe200078608ff */
[----:B------:R2:W-:Y:S01]  /*60d0*/  @P2 STG.E.U16 [R54.64], R2 ;  /* 0x0000000236002986 */ /* 0x0005e2000c101506 */
[----:B------:R-:W-:-:S02]  /*60e0*/  ISETP.LT.AND P2, PT, R72, c[0x0][0x17c], !P0 ;  /* 0x00005f0048007a0c */ /* 0x000fc40004741270 */
[----:B------:R-:W-:Y:S02]  /*60f0*/  LEA.HI.X.SX32 R57, R57, R34, 0x1, P3 ;  /* 0x0000002239397211 */ /* 0x000fe400018f0eff */
[C---:B0-----:R-:W-:Y:S01]  /*6100*/  LEA R50, P3, R73.reuse, R0, 0x1 ;  /* 0x0000000049327211 */ /* 0x041fe200078608ff */
        /* <DEDUP_REMOVED lines=8> */
[----:B------:R-:W-:-:S02]  /*6190*/  PRMT R20, R20, 0x7632, R20 ;  /* 0x0000763214147816 */ /* 0x000fc40000000014 */
[----:B------:R-:W-:Y:S02]  /*61a0*/  LEA.HI.X.SX32 R53, R53, R34, 0x1, P3 ;  /* 0x0000002235357211 */ /* 0x000fe400018f0eff */
[C---:B--2---:R-:W-:Y:S01]  /*61b0*/  LEA R54, P6, R71.reuse, R0, 0x1 ;  /* 0x0000000047367211 */ /* 0x044fe200078c08ff */
[C---:B0-----:R-:W-:Y:S01]  /*61c0*/  IMAD R57, R70.reuse, c[0x0][0x198], RZ ;  /* 0x0000660046397a24 */ /* 0x041fe200078e02ff */
[----:B------:R-:W-:Y:S01]  /*61d0*/  ISETP.LT.AND P3, PT, R70, c[0x0][0x17c], !P0 ;  /* 0x00005f0046007a0c */ /* 0x000fe20004761270 */
[----:B------:R0:W-:Y:S01]  /*61e0*/  @P2 STG.E.U16 [R52.64], R26 ;  /* 0x0000001a34002986 */ /* 0x0001e2000c101506 */
[----:B------:R-:W-:Y:S02]  /*61f0*/  LEA.HI.X.SX32 R55, R71, R34, 0x1, P6 ;  /* 0x0000002247377211 */ /* 0x000fe400030f0eff */
[C---:B------:R-:W-:Y:S01]  /*6200*/  ISETP.LT.AND P2, PT, R69.reuse, c[0x0][0x17c], !P0 ;  /* 0x00005f0045007a0c */ /* 0x040fe20004741270 */
[----:B------:R-:W-:Y:S01]  /*6210*/  IMAD R69, R69, c[0x0][0x198], RZ ;  /* 0x0000660045457a24 */ /* 0x000fe200078e02ff */
[C---:B------:R-:W-:Y:S01]  /*6220*/  LEA R56, P6, R57.reuse, R0, 0x1 ;  /* 0x0000000039387211 */ /* 0x040fe200078c08ff */
[----:B------:R2:W-:Y:S01]  /*6230*/  @P1 STG.E.U16 [R54.64], R4 ;  /* 0x0000000436001986 */ /* 0x0005e2000c101506 */
[----:B------:R-:W-:Y:S01]  /*6240*/  PRMT R28, R12, 0x7632, R28 ;  /* 0x000076320c1c7816 */ /* 0x000fe2000000001c */
[----:B-1----:R-:W-:Y:S01]  /*6250*/  IMAD.MOV.U32 R14, RZ, RZ, c[0x0][0x198] ;  /* 0x00006600ff0e7624 */ /* 0x002fe200078e00ff */
[----:B------:R-:W-:-:S02]  /*6260*/  LEA.HI.X.SX32 R57, R57, R34, 0x1, P6 ;  /* 0x0000002239397211 */ /* 0x000fc400030f0eff */
[C---:B------:R-:W-:Y:S02]  /*6270*/  LEA R50, P6, R69.reuse, R0, 0x1 ;  /* 0x0000000045327211 */ /* 0x040fe400078c08ff */
[----:B------:R-:W-:Y:S01]  /*6280*/  ISETP.LT.AND P1, PT, R68, c[0x0][0x17c], !P0 ;  /* 0x00005f0044007a0c */ /* 0x000fe20004721270 */
[----:B------:R1:W-:Y:S01]  /*6290*/  @P3 STG.E.U16 [R56.64], R28 ;  /* 0x0000001c38003986 */ /* 0x0003e2000c101506 */
[----:B------:R-:W-:Y:S02]  /*62a0*/  LEA.HI.X.SX32 R51, R69, R34, 0x1, P6 ;  /* 0x0000002245337211 */ /* 0x000fe400030f0eff */
[C---:B------:R-:W-:Y:S01]  /*62b0*/  ISETP.LT.AND P6, PT, R67.reuse, c[0x0][0x17c], !P0 ;  /* 0x00005f0043007a0c */ /* 0x040fe200047c1270 */
[----:B------:R-:W-:Y:S01]  /*62c0*/  IMAD R67, R67, c[0x0][0x198], RZ ;  /* 0x0000660043437a24 */ /* 0x000fe200078e02ff */
[----:B0-----:R-:W-:Y:S01]  /*62d0*/  LEA R52, P3, R59, R0, 0x1 ;  /* 0x000000003b347211 */ /* 0x001fe200078608ff */
[----:B------:R0:W-:Y:S01]  /*62e0*/  @P2 STG.E.U16 [R50.64], R10 ;  /* 0x0000000a32002986 */ /* 0x0001e2000c101506 */
[----:B------:R-:W-:-:S02]  /*62f0*/  PRMT R26, R8, 0x7632, R26 ;  /* 0x00007632081a7816 */ /* 0x000fc4000000001a */
[----:B------:R-:W-:Y:S01]  /*6300*/  LEA.HI.X.SX32 R53, R59, R34, 0x1, P3 ;  /* 0x000000223b357211 */ /* 0x000fe200018f0eff */
[----:B------:R-:W-:Y:S01]  /*6310*/  IMAD R59, R62, c[0x0][0x198], RZ ;  /* 0x000066003e3b7a24 */ /* 0x000fe200078e02ff */
[C---:B--2---:R-:W-:Y:S01]  /*6320*/  LEA R54, P3, R67.reuse, R0, 0x1 ;  /* 0x0000000043367211 */ /* 0x044fe200078608ff */
[C---:B-1----:R-:W-:Y:S01]  /*6330*/  IMAD R57, R66.reuse, c[0x0][0x198], RZ ;  /* 0x0000660042397a24 */ /* 0x042fe200078e02ff */
[----:B------:R-:W-:Y:S01]  /*6340*/  ISETP.LT.AND P2, PT, R66, c[0x0][0x17c], !P0 ;  /* 0x00005f0042007a0c */ /* 0x000fe20004741270 */
        /* <DEDUP_REMOVED lines=8> */
[C---:B0-----:R-:W-:Y:S01]  /*63d0*/  LEA R50, P6, R65.reuse, R0, 0x1 ;  /* 0x0000000041327211 */ /* 0x041fe200078c08ff */
        /* <DEDUP_REMOVED lines=10> */
[C---:B--2---:R-:W-:Y:S02]  /*6480*/  LEA R54, P6, R63.reuse, R0, 0x1 ;  /* 0x000000003f367211 */ /* 0x044fe400078c08ff */
[----:B------:R-:W-:Y:S01]  /*6490*/  PRMT R2, R26, 0x7632, R2 ;  /* 0x000076321a027816 */ /* 0x000fe20000000002 */
[----:B------:R2:W-:Y:S01]  /*64a0*/  @P3 STG.E.U16 [R52.64], R26 ;  /* 0x0000001a34003986 */ /* 0x0005e2000c101506 */
[----:B------:R-:W-:Y:S02]  /*64b0*/  LEA.HI.X.SX32 R55, R63, R34, 0x1, P6 ;  /* 0x000000223f377211 */ /* 0x000fe400030f0eff */
[C---:B------:R-:W-:Y:S01]  /*64c0*/  ISETP.LT.AND P6, PT, R61.reuse, c[0x0][0x17c], !P0 ;  /* 0x00005f003d007a0c */ /* 0x040fe200047c1270 */
[----:B------:R-:W-:Y:S01]  /*64d0*/  IMAD R61, R61, c[0x0][0x198], RZ ;  /* 0x000066003d3d7a24 */ /* 0x000fe200078e02ff */
[----:B------:R-:W-:Y:S01]  /*64e0*/  ISETP.LT.AND P1, PT, R62, c[0x0][0x17c], !P0 ;  /* 0x00005f003e007a0c */ /* 0x000fe20004721270 */
[----:B------:R3:W-:Y:S01]  /*64f0*/  @P2 STG.E.U16 [R54.64], R2 ;  /* 0x0000000236002986 */ /* 0x0007e2000c101506 */
[----:B0-----:R-:W-:-:S02]  /*6500*/  LEA R56, P3, R59, R0, 0x1 ;  /* 0x000000003b387211 */ /* 0x001fc400078608ff */
[----:B-1----:R-:W-:Y:S02]  /*6510*/  LEA R50, P2, R61, R0, 0x1 ;  /* 0x000000003d327211 */ /* 0x002fe400078408ff */
[-C--:B------:R-:W-:Y:S01]  /*6520*/  LEA.HI.X.SX32 R57, R59, R34.reuse, 0x1, P3 ;  /* 0x000000223b397211 */ /* 0x080fe200018f0eff */
[----:B--2---:R-:W-:Y:S01]  /*6530*/  IMAD R53, R60, c[0x0][0x198], RZ ;  /* 0x000066003c357a24 */ /* 0x004fe200078e02ff */
[----:B------:R-:W-:Y:S02]  /*6540*/  PRMT R28, R28, 0x7632, R28 ;  /* 0x000076321c1c7816 */ /* 0x000fe4000000001c */
[----:B------:R-:W-:Y:S02]  /*6550*/  LEA.HI.X.SX32 R51, R61, R34, 0x1, P2 ;  /* 0x000000223d337211 */ /* 0x000fe400010f0eff */
[----:B------:R-:W-:Y:S01]  /*6560*/  PRMT R30, R30, 0x7632, R30 ;  /* 0x000076321e1e7816 */ /* 0x000fe2000000001e */
[----:B------:R0:W-:Y:S01]  /*6570*/  @P1 STG.E.U16 [R56.64], R28 ;  /* 0x0000001c38001986 */ /* 0x0001e2000c101506 */
[C---:B------:R-:W-:Y:S01]  /*6580*/  ISETP.LT.AND P2, PT, R49.reuse, c[0x0][0x17c], !P0 ;  /* 0x00005f0031007a0c */ /* 0x040fe20004741270 */
[----:B------:R-:W-:Y:S01]  /*6590*/  IMAD R49, R49, c[0x0][0x198], RZ ;  /* 0x0000660031317a24 */ /* 0x000fe200078e02ff */
[----:B------:R-:W-:Y:S01]  /*65a0*/  ISETP.LT.AND P1, PT, R60, c[0x0][0x17c], !P0 ;  /* 0x00005f003c007a0c */ /* 0x000fe20004721270 */
[----:B------:R1:W-:Y:S01]  /*65b0*/  @P6 STG.E.U16 [R50.64], R30 ;  /* 0x0000001e32006986 */ /* 0x0003e2000c101506 */
[----:B------:R-:W-:-:S02]  /*65c0*/  LEA R52, P3, R53, R0, 0x1 ;  /* 0x0000000035347211 */ /* 0x000fc400078608ff */
[----:B---3--:R-:W-:Y:S02]  /*65d0*/  LEA R54, P6, R49, R0, 0x1 ;  /* 0x0000000031367211 */ /* 0x008fe400078c08ff */
[-C--:B------:R-:W-:Y:S02]  /*65e0*/  LEA.HI.X.SX32 R53, R53, R34.reuse, 0x1, P3 ;  /* 0x0000002235357211 */ /* 0x080fe400018f0eff */
[----:B------:R-:W-:Y:S01]  /*65f0*/  LEA.HI.X.SX32 R55, R49, R34, 0x1, P6 ;  /* 0x0000002231377211 */ /* 0x000fe200030f0eff */
[----:B0-----:R-:W-:Y:S01]  /*6600*/  IMAD R57, R14, 0x2, R49 ;  /* 0x000000020e397824 */ /* 0x001fe200078e0231 */
[----:B------:R-:W-:Y:S02]  /*6610*/  PRMT R26, R32, 0x7632, R26 ;  /* 0x00007632201a7816 */ /* 0x000fe4000000001a */
[----:B------:R-:W-:Y:S01]  /*6620*/  ISETP.LT.AND P4, PT, R98, c[0x0][0x17c], !P0 ;  /* 0x00005f0062007a0c */ /* 0x000fe20004781270 */
[C---:B------:R-:W-:Y:S01]  /*6630*/  IMAD R49, R14.reuse, 0x2, R57 ;  /* 0x000000020e317824 */ /* 0x040fe200078e0239 */
[----:B------:R-:W-:Y:S01]  /*6640*/  LEA R56, P6, R57, R0, 0x1 ;  /* 0x0000000039387211 */ /* 0x000fe200078c08ff */
[----:B------:R0:W-:Y:S01]  /*6650*/  @P1 STG.E.U16 [R52.64], R26 ;  /* 0x0000001a34001986 */ /* 0x0001e2000c101506 */
[----:B------:R-:W-:Y:S01]  /*6660*/  ISETP.LT.AND P3, PT, R97, c[0x0][0x17c], !P0 ;  /* 0x00005f0061007a0c */ /* 0x000fe20004761270 */
[----:B------:R-:W-:Y:S01]  /*6670*/  IMAD R59, R14, 0x2, R49 ;  /* 0x000000020e3b7824 */ /* 0x000fe200078e0231 */
[----:B------:R-:W-:Y:S01]  /*6680*/  LEA.HI.X.SX32 R57, R57, R34, 0x1, P6 ;  /* 0x0000002239397211 */ /* 0x000fe200030f0eff */
[----:B------:R2:W-:Y:S01]  /*6690*/  @P2 STG.E.U16 [R54.64], R3 ;  /* 0x0000000336002986 */ /* 0x0005e2000c101506 */
[----:B-1----:R-:W-:-:S02]  /*66a0*/  LEA R50, P6, R49, R0, 0x1 ;  /* 0x0000000031327211 */ /* 0x002fc400078c08ff */
[----:B------:R-:W-:Y:S01]  /*66b0*/  ISETP.LT.AND P1, PT, R96, c[0x0][0x17c], !P0 ;  /* 0x00005f0060007a0c */ /* 0x000fe20004721270 */
[----:B------:R1:W-:Y:S01]  /*66c0*/  @P5 STG.E.U16 [R56.64], R17 ;  /* 0x0000001138005986 */ /* 0x0003e2000c101506 */
[----:B------:R-:W-:Y:S01]  /*66d0*/  LEA.HI.X.SX32 R51, R49, R34, 0x1, P6 ;  /* 0x0000002231337211 */ /* 0x000fe200030f0eff */
[----:B------:R-:W-:Y:S01]  /*66e0*/  IMAD R49, R14, 0x2, R59 ;  /* 0x000000020e317824 */ /* 0x000fe200078e023b */
[----:B------:R-:W-:Y:S02]  /*66f0*/  ISETP.LT.AND P2, PT, R95, c[0x0][0x17c], !P0 ;  /* 0x00005f005f007a0c */ /* 0x000fe40004741270 */
[C---:B0-----:R-:W-:Y:S01]  /*6700*/  LEA R52, P6, R59.reuse, R0, 0x1 ;  /* 0x000000003b347211 */ /* 0x041fe200078c08ff */
[----:B------:R0:W-:Y:S01]  /*6710*/  @P4 STG.E.U16 [R50.64], R15 ;  /* 0x0000000f32004986 */ /* 0x0001e2000c101506 */
[----:B------:R-:W-:Y:S02]  /*6720*/  ISETP.LT.AND P5, PT, R94, c[0x0][0x17c], !P0 ;  /* 0x00005f005e007a0c */ /* 0x000fe400047a1270 */
[----:B------:R-:W-:Y:S01]  /*6730*/  LEA.HI.X.SX32 R53, R59, R34, 0x1, P6 ;  /* 0x000000223b357211 */ /* 0x000fe200030f0eff */
[----:B------:R-:W-:Y:S01]  /*6740*/  IMAD R59, R14, 0x2, R49 ;  /* 0x000000020e3b7824 */ /* 0x000fe200078e0231 */
[----:B--2---:R-:W-:-:S02]  /*6750*/  LEA R54, P6, R49, R0, 0x1 ;  /* 0x0000000031367211 */ /* 0x004fc400078c08ff */
[----:B------:R-:W-:Y:S01]  /*6760*/  ISETP.LT.AND P4, PT, R93, c[0x0][0x17c], !P0 ;  /* 0x00005f005d007a0c */ /* 0x000fe20004781270 */
[----:B------:R2:W-:Y:S01]  /*6770*/  @P3 STG.E.U16 [R52.64], R7 ;  /* 0x0000000734003986 */ /* 0x0005e2000c101506 */
[----:B------:R-:W-:Y:S01]  /*6780*/  LEA.HI.X.SX32 R55, R49, R34, 0x1, P6 ;  /* 0x0000002231377211 */ /* 0x000fe200030f0eff */
[----:B------:R-:W-:Y:S01]  /*6790*/  IMAD R49, R14, 0x2, R59 ;  /* 0x000000020e317824 */ /* 0x000fe200078e023b */
[C---:B-1----:R-:W-:Y:S02]  /*67a0*/  LEA R56, P6, R59.reuse, R0, 0x1 ;  /* 0x000000003b387211 */ /* 0x042fe400078c08ff */
[----:B------:R-:W-:Y:S01]  /*67b0*/  ISETP.LT.AND P3, PT, R92, c[0x0][0x17c], !P0 ;  /* 0x00005f005c007a0c */ /* 0x000fe20004761270 */
[----:B------:R1:W-:Y:S01]  /*67c0*/  @P1 STG.E.U16 [R54.64], R5 ;  /* 0x0000000536001986 */ /* 0x0003e2000c101506 */
[----:B------:R-:W-:Y:S01]  /*67d0*/  LEA.HI.X.SX32 R57, R59, R34, 0x1, P6 ;  /* 0x000000223b397211 */ /* 0x000fe200030f0eff */
[----:B------:R-:W-:Y:S01]  /*67e0*/  IMAD R59, R14, 0x2, R49 ;  /* 0x000000020e3b7824 */ /* 0x000fe200078e0231 */
[----:B0-----:R-:W-:-:S02]  /*67f0*/  LEA R50, P6, R49, R0, 0x1 ;  /* 0x0000000031327211 */ /* 0x001fc400078c08ff */
[----:B------:R-:W-:Y:S01]  /*6800*/  ISETP.LT.AND P1, PT, R91, c[0x0][0x17c], !P0 ;  /* 0x00005f005b007a0c */ /* 0x000fe20004721270 */
[----:B------:R0:W-:Y:S01]  /*6810*/  @P2 STG.E.U16 [R56.64], R13 ;  /* 0x0000000d38002986 */ /* 0x0001e2000c101506 */
[----:B------:R-:W-:Y:S01]  /*6820*/  LEA.HI.X.SX32 R51, R49, R34, 0x1, P6 ;  /* 0x0000002231337211 */ /* 0x000fe200030f0eff */
[----:B------:R-:W-:Y:S01]  /*6830*/  IMAD R49, R14, 0x2, R59 ;  /* 0x000000020e317824 */ /* 0x000fe200078e023b */
[C---:B--2---:R-:W-:Y:S02]  /*6840*/  LEA R52, P6, R59.reuse, R0, 0x1 ;  /* 0x000000003b347211 */ /* 0x044fe400078c08ff */
[----:B------:R-:W-:Y:S01]  /*6850*/  ISETP.LT.AND P2, PT, R90, c[0x0][0x17c], !P0 ;  /* 0x00005f005a007a0c */ /* 0x000fe20004741270 */
[----:B------:R2:W-:Y:S01]  /*6860*/  @P5 STG.E.U16 [R50.64], R11 ;  /* 0x0000000b32005986 */ /* 0x0005e2000c101506 */
[----:B------:R-:W-:Y:S01]  /*6870*/  LEA.HI.X.SX32 R53, R59, R34, 0x1, P6 ;  /* 0x000000223b357211 */ /* 0x000fe200030f0eff */
[----:B------:R-:W-:Y:S01]  /*6880*/  IMAD R59, R14, 0x2, R49 ;  /* 0x000000020e3b7824 */ /* 0x000fe200078e0231 */
[----:B-1----:R-:W-:-:S02]  /*6890*/  LEA R54, P6, R49, R0, 0x1 ;  /* 0x0000000031367211 */ /* 0x002fc400078c08ff */
[----:B------:R-:W-:Y:S01]  /*68a0*/  ISETP.LT.AND P5, PT, R89, c[0x0][0x17c], !P0 ;  /* 0x00005f0059007a0c */ /* 0x000fe200047a1270 */
[----:B------:R1:W-:Y:S01]  /*68b0*/  @P4 STG.E.U16 [R52.64], R9 ;  /* 0x0000000934004986 */ /* 0x0003e2000c101506 */
[----:B------:R-:W-:Y:S01]  /*68c0*/  LEA.HI.X.SX32 R55, R49, R34, 0x1, P6 ;  /* 0x0000002231377211 */ /* 0x000fe200030f0eff */
[----:B------:R-:W-:Y:S01]  /*68d0*/  IMAD R49, R14, 0x2, R59 ;  /* 0x000000020e317824 */ /* 0x000fe200078e023b */
[C---:B0-----:R-:W-:Y:S02]  /*68e0*/  LEA R56, P6, R59.reuse, R0, 0x1 ;  /* 0x000000003b387211 */ /* 0x041fe400078c08ff */
[----:B------:R-:W-:Y:S01]  /*68f0*/  ISETP.LT.AND P4, PT, R88, c[0x0][0x17c], !P0 ;  /* 0x00005f0058007a0c */ /* 0x000fe20004781270 */
[----:B------:R0:W-:Y:S01]  /*6900*/  @P3 STG.E.U16 [R54.64], R19 ;  /* 0x0000001336003986 */ /* 0x0001e2000c101506 */
        /* <DEDUP_REMOVED lines=9> */
[----:B------:R-:W-:Y:S01]  /*69a0*/  @P2 STG.E.U16 [R50.64], R21 ;  /* 0x0000001532002986 */ /* 0x000fe2000c101506 */
        /* <DEDUP_REMOVED lines=9> */
[----:B------:R-:W-:Y:S01]  /*6a40*/  @P4 STG.E.U16 [R54.64], R27 ;  /* 0x0000001b36004986 */ /* 0x000fe2000c101506 */
[----:B------:R-:W-:Y:S02]  /*6a50*/  LEA.HI.X.SX32 R57, R59, R34, 0x1, P6 ;  /* 0x000000223b397211 */ /* 0x000fe400030f0eff */
[----:B------:R-:W-:Y:S01]  /*6a60*/  ISETP.LT.AND P4, PT, R47, c[0x0][0x17c], !P0 ;  /* 0x00005f002f007a0c */ /* 0x000fe20004781270 */
[----:B------:R-:W-:Y:S01]  /*6a70*/  IMAD R47, R14, 0x2, R49 ;  /* 0x000000020e2f7824 */ /* 0x000fe200078e0231 */
[C---:B------:R-:W-:Y:S01]  /*6a80*/  LEA R48, P6, R49.reuse, R0, 0x1 ;  /* 0x0000000031307211 */ /* 0x040fe200078c08ff */
[----:B------:R-:W-:Y:S01]  /*6a90*/  @P3 STG.E.U16 [R56.64], R29 ;  /* 0x0000001d38003986 */ /* 0x000fe2000c101506 */
[----:B------:R-:W-:Y:S01]  /*6aa0*/  ISETP.LT.AND P3, PT, R46, c[0x0][0x17c], !P0 ;  /* 0x00005f002e007a0c */ /* 0x000fe20004761270 */
[----:B0-----:R-:W-:Y:S01]  /*6ab0*/  IMAD R53, R14, 0x2, R47 ;  /* 0x000000020e357824 */ /* 0x001fe200078e022f */
[----:B------:R-:W-:-:S02]  /*6ac0*/  LEA.HI.X.SX32 R49, R49, R34, 0x1, P6 ;  /* 0x0000002231317211 */ /* 0x000fc400030f0eff */
[----:B------:R-:W-:Y:S02]  /*6ad0*/  LEA R50, P6, R47, R0, 0x1 ;  /* 0x000000002f327211 */ /* 0x000fe400078c08ff */
[----:B------:R-:W-:Y:S01]  /*6ae0*/  PRMT R23, R3, 0x7632, R23 ;  /* 0x0000763203177816 */ /* 0x000fe20000000017 */
[----:B------:R-:W-:Y:S01]  /*6af0*/  @P1 STG.E.U16 [R48.64], R31 ;  /* 0x0000001f30001986 */ /* 0x000fe2000c101506 */
[----:B------:R-:W-:Y:S02]  /*6b00*/  LEA.HI.X.SX32 R51, R47, R34, 0x1, P6 ;  /* 0x000000222f337211 */ /* 0x000fe400030f0eff */
[----:B------:R-:W-:Y:S01]  /*6b10*/  ISETP.LT.AND P1, PT, R45, c[0x0][0x17c], !P0 ;  /* 0x00005f002d007a0c */ /* 0x000fe20004721270 */
[C---:B------:R-:W-:Y:S01]  /*6b20*/  IMAD R45, R14.reuse, 0x2, R53 ;  /* 0x000000020e2d7824 */ /* 0x040fe200078e0235 */
[----:B------:R-:W-:Y:S01]  /*6b30*/  LEA R46, P6, R53, R0, 0x1 ;  /* 0x00000000352e7211 */ /* 0x000fe200078c08ff */
[----:B------:R-:W-:Y:S01]  /*6b40*/  @P2 STG.E.U16 [R50.64], R33 ;  /* 0x0000002132002986 */ /* 0x000fe2000c101506 */
[----:B------:R-:W-:Y:S01]  /*6b50*/  PRMT R4, R17, 0x7632, R4 ;  /* 0x0000763211047816 */ /* 0x000fe20000000004 */
[----:B------:R-:W-:Y:S01]  /*6b60*/  IMAD R17, R14, 0x2, R45 ;  /* 0x000000020e117824 */ /* 0x000fe200078e022d */
[----:B------:R-:W-:-:S02]  /*6b70*/  LEA.HI.X.SX32 R47, R53, R34, 0x1, P6 ;  /* 0x00000022352f7211 */ /* 0x000fc400030f0eff */
[----:B------:R-:W-:Y:S02]  /*6b80*/  LEA R2, P6, R45, R0, 0x1 ;  /* 0x000000002d027211 */ /* 0x000fe400078c08ff */
[----:B------:R-:W-:Y:S01]  /*6b90*/  PRMT R8, R15, 0x7632, R8 ;  /* 0x000076320f087816 */ /* 0x000fe20000000008 */
[----:B------:R-:W-:Y:S01]  /*6ba0*/  @P5 STG.E.U16 [R46.64], R23 ;  /* 0x000000172e005986 */ /* 0x000fe2000c101506 */
[----:B------:R-:W-:Y:S02]  /*6bb0*/  LEA.HI.X.SX32 R3, R45, R34, 0x1, P6 ;  /* 0x000000222d037211 */ /* 0x000fe400030f0eff */
[----:B------:R-:W-:Y:S01]  /*6bc0*/  ISETP.LT.AND P5, PT, R43, c[0x0][0x17c], !P0 ;  /* 0x00005f002b007a0c */ /* 0x000fe200047a1270 */
[----:B------:R-:W-:Y:S01]  /*6bd0*/  IMAD R43, R14, 0x2, R17 ;  /* 0x000000020e2b7824 */ /* 0x000fe200078e0211 */
[C---:B------:R-:W-:Y:S01]  /*6be0*/  LEA R16, P6, R17.reuse, R0, 0x1 ;  /* 0x0000000011107211 */ /* 0x040fe200078c08ff */
[----:B------:R0:W-:Y:S01]  /*6bf0*/  @P4 STG.E.U16 [R2.64], R4 ;  /* 0x0000000402004986 */ /* 0x0001e2000c101506 */
[----:B------:R-:W-:Y:S01]  /*6c00*/  ISETP.LT.AND P2, PT, R44, c[0x0][0x17c], !P0 ;  /* 0x00005f002c007a0c */ /* 0x000fe20004741270 */
[----:B------:R-:W-:Y:S01]  /*6c10*/  IMAD R15, R14, 0x2, R43 ;  /* 0x000000020e0f7824 */ /* 0x000fe200078e022b */
[----:B------:R-:W-:-:S02]  /*6c20*/  LEA.HI.X.SX32 R17, R17, R34, 0x1, P6 ;  /* 0x0000002211117211 */ /* 0x000fc400030f0eff */
[----:B------:R-:W-:Y:S02]  /*6c30*/  LEA R6, P6, R43, R0, 0x1 ;  /* 0x000000002b067211 */ /* 0x000fe400078c08ff */
[----:B------:R-:W-:Y:S01]  /*6c40*/  PRMT R11, R13, 0x7632, R11 ;  /* 0x000076320d0b7816 */ /* 0x000fe2000000000b */
[----:B------:R1:W-:Y:S01]  /*6c50*/  @P3 STG.E.U16 [R16.64], R8 ;  /* 0x0000000810003986 */ /* 0x0003e2000c101506 */
[----:B------:R-:W-:Y:S01]  /*6c60*/  ISETP.LT.AND P3, PT, R41, c[0x0][0x17c], !P0 ;  /* 0x00005f0029007a0c */ /* 0x000fe20004761270 */
[C---:B------:R-:W-:Y:S01]  /*6c70*/  IMAD R41, R14.reuse, 0x2, R15 ;  /* 0x000000020e297824 */ /* 0x040fe200078e020f */
[----:B------:R-:W-:Y:S02]  /*6c80*/  PRMT R10, R5, 0x7632, R10 ;  /* 0x00007632050a7816 */ /* 0x000fe4000000000a */
[----:B0-----:R-:W-:Y:S01]  /*6c90*/  PRMT R3, R7, 0x7632, R3 ;  /* 0x0000763207037816 */ /* 0x001fe20000000003 */
[----:B------:R-:W-:Y:S01]  /*6ca0*/  IMAD R13, R14, 0x2, R41 ;  /* 0x000000020e0d7824 */ /* 0x000fe200078e0229 */
[----:B------:R-:W-:-:S02]  /*6cb0*/  LEA.HI.X.SX32 R7, R43, R34, 0x1, P6 ;  /* 0x000000222b077211 */ /* 0x000fc400030f0eff */
[----:B------:R-:W-:Y:S02]  /*6cc0*/  LEA R2, P6, R15, R0, 0x1 ;  /* 0x000000000f027211 */ /* 0x000fe400078c08ff */
[----:B------:R-:W-:Y:S01]  /*6cd0*/  ISETP.LT.AND P4, PT, R42, c[0x0][0x17c], !P0 ;  /* 0x00005f002a007a0c */ /* 0x000fe20004781270 */
[----:B------:R0:W-:Y:S01]  /*6ce0*/  @P1 STG.E.U16 [R6.64], R3 ;  /* 0x0000000306001986 */ /* 0x0001e2000c101506 */
[----:B-1----:R-:W-:Y:S02]  /*6cf0*/  PRMT R8, R9, 0x7632, R8 ;  /* 0x0000763209087816 */ /* 0x002fe40000000008 */
[----:B------:R-:W-:Y:S02]  /*6d00*/  ISETP.LT.AND P1, PT, R40, c[0x0][0x17c], !P0 ;  /* 0x00005f0028007a0c */ /* 0x000fe40004721270 */
[----:B------:R-:W-:Y:S02]  /*6d10*/  PRMT R19, R19, 0x7632, R19 ;  /* 0x0000763213137816 */ /* 0x000fe40000000013 */
[----:B------:R-:W-:-:S02]  /*6d20*/  PRMT R25, R25, 0x7632, R25 ;  /* 0x0000763219197816 */ /* 0x000fc40000000019 */
[----:B------:R-:W-:Y:S02]  /*6d30*/  PRMT R21, R21, 0x7632, R21 ;  /* 0x0000763215157816 */ /* 0x000fe40000000015 */
[----:B------:R-:W-:Y:S01]  /*6d40*/  PRMT R23, R23, 0x7632, R23 ;  /* 0x0000763217177816 */ /* 0x000fe20000000017 */
[C---:B0-----:R-:W-:Y:S01]  /*6d50*/  IMAD R7, R14.reuse, 0x2, R13 ;  /* 0x000000020e077824 */ /* 0x041fe200078e020d */
[----:B------:R-:W-:Y:S02]  /*6d60*/  LEA.HI.X.SX32 R3, R15, R34, 0x1, P6 ;  /* 0x000000220f037211 */ /* 0x000fe400030f0eff */
[----:B------:R-:W-:Y:S01]  /*6d70*/  LEA R4, P6, R41, R0, 0x1 ;  /* 0x0000000029047211 */ /* 0x000fe200078c08ff */
[----:B------:R-:W-:Y:S01]  /*6d80*/  IMAD R9, R14, 0x2, R7 ;  /* 0x000000020e097824 */ /* 0x000fe200078e0207 */
[----:B------:R-:W-:Y:S01]  /*6d90*/  PRMT R27, R27, 0x7632, R27 ;  /* 0x000076321b1b7816 */ /* 0x000fe2000000001b */
[----:B------:R0:W-:Y:S01]  /*6da0*/  @P2 STG.E.U16 [R2.64], R10 ;  /* 0x0000000a02002986 */ /* 0x0001e2000c101506 */
[----:B------:R-:W-:-:S02]  /*6db0*/  LEA.HI.X.SX32 R5, R41, R34, 0x1, P6 ;  /* 0x0000002229057211 */ /* 0x000fc400030f0eff */
[----:B------:R-:W-:Y:S02]  /*6dc0*/  LEA R12, P6, R13, R0, 0x1 ;  /* 0x000000000d0c7211 */ /* 0x000fe400078c08ff */
[----:B------:R-:W-:Y:S01]  /*6dd0*/  ISETP.LT.AND P2, PT, R39, c[0x0][0x17c], !P0 ;  /* 0x00005f0027007a0c */ /* 0x000fe20004741270 */
[----:B------:R1:W-:Y:S01]  /*6de0*/  @P5 STG.E.U16 [R4.64], R11 ;  /* 0x0000000b04005986 */ /* 0x0003e2000c101506 */
[----:B------:R-:W-:Y:S02]  /*6df0*/  LEA.HI.X.SX32 R13, R13, R34, 0x1, P6 ;  /* 0x000000220d0d7211 */ /* 0x000fe400030f0eff */
[----:B------:R-:W-:Y:S02]  /*6e00*/  LEA R6, P6, R7, R0, 0x1 ;  /* 0x0000000007067211 */ /* 0x000fe400078c08ff */
[----:B------:R-:W-:Y:S02]  /*6e10*/  ISETP.LT.AND P5, PT, R38, c[0x0][0x17c], !P0 ;  /* 0x00005f0026007a0c */ /* 0x000fe400047a1270 */
[----:B0-----:R-:W-:-:S02]  /*6e20*/  PRMT R3, R11, 0x7632, R3 ;  /* 0x000076320b037816 */ /* 0x001fc40000000003 */
[----:B------:R-:W-:Y:S02]  /*6e30*/  LEA.HI.X.SX32 R7, R7, R34, 0x1, P6 ;  /* 0x0000002207077211 */ /* 0x000fe400030f0eff */
[----:B------:R-:W-:Y:S01]  /*6e40*/  LEA R2, P6, R9, R0, 0x1 ;  /* 0x0000000009027211 */ /* 0x000fe200078c08ff */
[----:B-1----:R-:W-:Y:S01]  /*6e50*/  IMAD R5, R14, 0x2, R9 ;  /* 0x000000020e057824 */ /* 0x002fe200078e0209 */
[----:B------:R0:W-:Y:S01]  /*6e60*/  @P4 STG.E.U16 [R12.64], R3 ;  /* 0x000000030c004986 */ /* 0x0001e2000c101506 */
[----:B------:R-:W-:Y:S02]  /*6e70*/  ISETP.LT.AND P4, PT, R37, c[0x0][0x17c], !P0 ;  /* 0x00005f0025007a0c */ /* 0x000fe40004781270 */
[----:B------:R-:W-:Y:S01]  /*6e80*/  PRMT R29, R29, 0x7632, R29 ;  /* 0x000076321d1d7816 */ /* 0x000fe2000000001d */
[----:B------:R1:W-:Y:S01]  /*6e90*/  @P3 STG.E.U16 [R6.64], R8 ;  /* 0x0000000806003986 */ /* 0x0003e2000c101506 */
[----:B------:R-:W-:Y:S02]  /*6ea0*/  ISETP.LT.AND P3, PT, R36, c[0x0][0x17c], !P0 ;  /* 0x00005f0024007a0c */ /* 0x000fe40004761270 */
[----:B------:R-:W-:-:S02]  /*6eb0*/  PRMT R31, R31, 0x7632, R31 ;  /* 0x000076321f1f7816 */ /* 0x000fc4000000001f */
[----:B0-----:R-:W-:Y:S01]  /*6ec0*/  LEA.HI.X.SX32 R3, R9, R34, 0x1, P6 ;  /* 0x0000002209037211 */ /* 0x001fe200030f0eff */
[----:B------:R-:W-:Y:S01]  /*6ed0*/  IMAD R9, R14, 0x2, R5 ;  /* 0x000000020e097824 */ /* 0x000fe200078e0205 */
[----:B------:R-:W-:-:S03]  /*6ee0*/  LEA R4, P6, R5, R0, 0x1 ;  /* 0x0000000005047211 */ /* 0x000fc600078c08ff */
[C---:B------:R-:W-:Y:S01]  /*6ef0*/  IMAD R11, R14.reuse, 0x2, R9 ;  /* 0x000000020e0b7824 */ /* 0x040fe200078e0209 */
[----:B------:R-:W-:Y:S01]  /*6f00*/  LEA.HI.X.SX32 R5, R5, R34, 0x1, P6 ;  /* 0x0000002205057211 */ /* 0x000fe200030f0eff */
[----:B------:R-:W-:Y:S01]  /*6f10*/  @P1 STG.E.U16 [R2.64], R19 ;  /* 0x0000001302001986 */ /* 0x000fe2000c101506 */
[-C--:B-1----:R-:W-:Y:S01]  /*6f20*/  LEA R6, P1, R9, R0.reuse, 0x1 ;  /* 0x0000000009067211 */ /* 0x082fe200078208ff */
[C---:B------:R-:W-:Y:S02]  /*6f30*/  IMAD R13, R14.reuse, 0x2, R11 ;  /* 0x000000020e0d7824 */ /* 0x040fe400078e020b */
[----:B------:R0:W-:Y:S01]  /*6f40*/  @P2 STG.E.U16 [R4.64], R25 ;  /* 0x0000001904002986 */ /* 0x0001e2000c101506 */
[----:B------:R-:W-:Y:S01]  /*6f50*/  LEA R8, P2, R11, R0, 0x1 ;  /* 0x000000000b087211 */ /* 0x000fe200078408ff */
[C---:B------:R-:W-:Y:S01]  /*6f60*/  IMAD R15, R14.reuse, 0x2, R13 ;  /* 0x000000020e0f7824 */ /* 0x040fe200078e020d */
[----:B------:R-:W-:Y:S02]  /*6f70*/  LEA.HI.X.SX32 R7, R9, R34, 0x1, P1 ;  /* 0x0000002209077211 */ /* 0x000fe400008f0eff */
[----:B------:R-:W-:Y:S01]  /*6f80*/  LEA R10, P6, R13, R0, 0x1 ;  /* 0x000000000d0a7211 */ /* 0x000fe200078c08ff */
[----:B------:R-:W-:Y:S01]  /*6f90*/  IMAD R17, R14, 0x2, R15 ;  /* 0x000000020e117824 */ /* 0x000fe200078e020f */
[----:B------:R-:W-:Y:S01]  /*6fa0*/  LEA.HI.X.SX32 R9, R11, R34, 0x1, P2 ;  /* 0x000000220b097211 */ /* 0x000fe200010f0eff */
[----:B------:R1:W-:Y:S01]  /*6fb0*/  @P5 STG.E.U16 [R6.64], R21 ;  /* 0x0000001506005986 */ /* 0x0003e2000c101506 */
[----:B------:R-:W-:-:S02]  /*6fc0*/  ISETP.LT.AND P2, PT, R35, c[0x0][0x17c], !P0 ;  /* 0x00005f0023007a0c */ /* 0x000fc40004741270 */
[----:B------:R-:W-:Y:S01]  /*6fd0*/  LEA.HI.X.SX32 R11, R13, R34, 0x1, P6 ;  /* 0x000000220d0b7211 */ /* 0x000fe200030f0eff */
[----:B------:R-:W-:Y:S01]  /*6fe0*/  IMAD R13, R14, 0x2, R17 ;  /* 0x000000020e0d7824 */ /* 0x000fe200078e0211 */
[-C--:B0-----:R-:W-:Y:S01]  /*6ff0*/  LEA R4, P1, R17, R0.reuse, 0x1 ;  /* 0x0000000011047211 */ /* 0x081fe200078208ff */
[----:B------:R1:W-:Y:S01]  /*7000*/  @P4 STG.E.U16 [R8.64], R23 ;  /* 0x0000001708004986 */ /* 0x0003e2000c101506 */
[----:B------:R-:W-:Y:S02]  /*7010*/  LEA R2, P6, R15, R0, 0x1 ;  /* 0x000000000f027211 */ /* 0x000fe400078c08ff */
[----:B------:R-:W-:Y:S01]  /*7020*/  LEA.HI.X.SX32 R5, R17, R34, 0x1, P1 ;  /* 0x0000002211057211 */ /* 0x000fe200008f0eff */
[----:B------:R1:W-:Y:S01]  /*7030*/  @P3 STG.E.U16 [R10.64], R27 ;  /* 0x0000001b0a003986 */ /* 0x0003e2000c101506 */
[----:B------:R-:W-:Y:S02]  /*7040*/  ISETP.LT.AND P1, PT, R78, c[0x0][0x17c], !P0 ;  /* 0x00005f004e007a0c */ /* 0x000fe40004721270 */
[----:B------:R-:W-:-:S02]  /*7050*/  ISETP.LT.AND P0, PT, R174, c[0x0][0x17c], !P0 ;  /* 0x00005f00ae007a0c */ /* 0x000fc40004701270 */
[----:B------:R-:W-:Y:S02]  /*7060*/  LEA.HI.X.SX32 R3, R15, R34, 0x1, P6 ;  /* 0x000000220f037211 */ /* 0x000fe400030f0eff */
[----:B------:R-:W-:-:S03]  /*7070*/  LEA R12, P6, R13, R0, 0x1 ;  /* 0x000000000d0c7211 */ /* 0x000fc600078c08ff */
[----:B------:R1:W-:Y:S01]  /*7080*/  @P2 STG.E.U16 [R2.64], R29 ;  /* 0x0000001d02002986 */ /* 0x0003e2000c101506 */
[----:B------:R-:W-:-:S03]  /*7090*/  LEA.HI.X.SX32 R13, R13, R34, 0x1, P6 ;  /* 0x000000220d0d7211 */ /* 0x000fc600030f0eff */
[----:B------:R1:W-:Y:S02]  /*70a0*/  @P1 STG.E.U16 [R4.64], R31 ;  /* 0x0000001f04001986 */ /* 0x0003e4000c101506 */
[----:B------:R-:W-:Y:S05]  /*70b0*/  @!P0 EXIT ;  /* 0x000000000000894d */ /* 0x000fea0003800000 */
[----:B-1----:R-:W-:-:S05]  /*70c0*/  PRMT R6, R33, 0x7632, R6 ;  /* 0x0000763221067816 */ /* 0x002fca0000000006 */
[----:B------:R-:W-:Y:S01]  /*70d0*/  STG.E.U16 [R12.64], R6 ;  /* 0x000000060c007986 */ /* 0x000fe2000c101506 */
[----:B------:R-:W-:Y:S05]  /*70e0*/  EXIT ;  /* 0x000000000000794d */ /* 0x000fea0003800000 */
.L_x_4:
[----:B------:R-:W-:-:S00]  /*70f0*/  BRA `(.L_x_4) ;  /* 0xfffffff000007947 */ /* 0x000fc0000383ffff */
[----:B------:R-:W-:-:S00]  /*7100*/  NOP ;  /* 0x0000000000007918 */ /* 0x000fc00000000000 */
[----:B------:R-:W-:-:S00]  /*7110*/  NOP ;  /* 0x0000000000007918 */ /* 0x000fc00000000000 */
[----:B------:R-:W-:-:S00]  /*7120*/  NOP ;  /* 0x0000000000007918 */ /* 0x000fc00000000000 */
[----:B------:R-:W-:-:S00]  /*7130*/  NOP ;  /* 0x0000000000007918 */ /* 0x000fc00000000000 */
[----:B------:R-:W-:-:S00]  /*7140*/  NOP ;  /* 0x0000000000007918 */ /* 0x000fc00000000000 */
[----:B------:R-:W-:-:S00]  /*7150*/  NOP ;  /* 0x0000000000007918 */ /* 0x000fc00000000000 */
[----:B------:R-:W-:-:S00]  /*7160*/  NOP ;  /* 0x0000000000007918 */ /* 0x000fc00000000000 */
[----:B------:R-:W-:-:S00]  /*7170*/  NOP ;  /* 0x0000000000007918 */ /* 0x000fc00000000000 */
.L_x_5:


//--------------------- .nv.shared.matmul_kernel  --------------------------
	.section	.nv.shared.matmul_kernel,"aw",@nobits
	.sectionflags	@""
	.align	16
